	.target	sm_90a

	.elftype	@"ET_EXEC"


//--------------------- .note.nv.tkinfo           --------------------------
	.section	.note.nv.tkinfo,"",@"SHT_NOTE"
	.sectionflags	@"SHF_NOTE_NV_TKINFO"
	.tkinfo
        /*0018*/ 	.word	0x00000002
        /*0030*/ 	.string	""
        /*0030*/ 	.string	"ptxas"
        /*0030*/ 	.string	"Cuda compilation tools, release 13.0, V13.0.88"
        /*0030*/ 	.string	"Build cuda_13.0.r13.0/compiler.36424714_0"
        /*0030*/ 	.string	"-arch sm_90a -m 64 "



//--------------------- .note.nv.cuinfo           --------------------------
	.section	.note.nv.cuinfo,"",@"SHT_NOTE"
	.sectionflags	@"SHF_NOTE_NV_CUINFO"
        /*0018*/ 	.short	0x0002
        /*001a*/ 	.short	0x005a
        /*001c*/ 	.short	0x0082
	.zero		2


//--------------------- .nv.info                  --------------------------
	.section	.nv.info,"",@"SHT_CUDA_INFO"
	.align	4


	//----- nvinfo : EIATTR_REGCOUNT
	.align		4
        /*0000*/ 	.byte	0x04, 0x2f
        /*0002*/ 	.short	(.L_15 - .L_14)
	.align		4
.L_14:
        /*0004*/ 	.word	index@(_ZN7cutlass13device_kernelINS_4gemm6kernel13GemmUniversalIN4cute5tupleIJiiiiEEENS1_10collective13CollectiveMmaINS1_34MainloopSm90TmaGmmaWarpSpecializedILi4ENS5_IJNS4_1CILi1EEESB_SB_EEENS1_35KernelTmaWarpSpecializedCooperativeEEENS5_IJNSA_ILi256EEESF_NSA_ILi32EEEEEEaNS5_IJlSB_lEEEaSI_NS4_8TiledMMAINS4_8MMA_AtomIJNS4_4SM904GMMA27MMA_64x256x32_S32S8S8_SS_TNEEEENS4_6LayoutINS5_IJNSA_ILi2EEESB_SB_EEENS5_IJSB_NSA_ILi0EEESS_EEEEENS5_IJNS4_10UnderscoreESV_SV_EEEEENS4_13SM90_TMA_LOADENS4_14ComposedLayoutINS4_7SwizzleILi1ELi4ELi3EEENS4_18smem_ptr_flag_bitsILi8EEENSP_INS5_IJNSA_ILi8EEESG_EEENS5_IJSG_SB_EEEEEEEvNS4_8identityESY_S18_vS19_EENS_8epilogue10collective6detail29Sm90TmaWarpSpecializedAdapterINS1C_15DefaultEpilogueIaSI_SI_NS1B_6thread17LinearCombinationIaLi1EiiLNS1G_9ScaleType4KindE0ELNS_15FloatRoundStyleE2EaEENS1_15EpilogueDefaultEEEEEvvEEEEvNT_6ParamsE)
        /*0008*/ 	.word	0x000000a8


	//----- nvinfo : EIATTR_FRAME_SIZE
	.align		4
.L_15:
        /*000c*/ 	.byte	0x04, 0x11
        /*000e*/ 	.short	(.L_17 - .L_16)
	.align		4
.L_16:
        /*0010*/ 	.word	index@(_ZN7cutlass13device_kernelINS_4gemm6kernel13GemmUniversalIN4cute5tupleIJiiiiEEENS1_10collective13CollectiveMmaINS1_34MainloopSm90TmaGmmaWarpSpecializedILi4ENS5_IJNS4_1CILi1EEESB_SB_EEENS1_35KernelTmaWarpSpecializedCooperativeEEENS5_IJNSA_ILi256EEESF_NSA_ILi32EEEEEEaNS5_IJlSB_lEEEaSI_NS4_8TiledMMAINS4_8MMA_AtomIJNS4_4SM904GMMA27MMA_64x256x32_S32S8S8_SS_TNEEEENS4_6LayoutINS5_IJNSA_ILi2EEESB_SB_EEENS5_IJSB_NSA_ILi0EEESS_EEEEENS5_IJNS4_10UnderscoreESV_SV_EEEEENS4_13SM90_TMA_LOADENS4_14ComposedLayoutINS4_7SwizzleILi1ELi4ELi3EEENS4_18smem_ptr_flag_bitsILi8EEENSP_INS5_IJNSA_ILi8EEESG_EEENS5_IJSG_SB_EEEEEEEvNS4_8identityESY_S18_vS19_EENS_8epilogue10collective6detail29Sm90TmaWarpSpecializedAdapterINS1C_15DefaultEpilogueIaSI_SI_NS1B_6thread17LinearCombinationIaLi1EiiLNS1G_9ScaleType4KindE0ELNS_15FloatRoundStyleE2EaEENS1_15EpilogueDefaultEEEEEvvEEEEvNT_6ParamsE)
        /*0014*/ 	.word	0x000002b8


	//----- nvinfo : EIATTR_MIN_STACK_SIZE
	.align		4
.L_17:
        /*0018*/ 	.byte	0x04, 0x12
        /*001a*/ 	.short	(.L_19 - .L_18)
	.align		4
.L_18:
        /*001c*/ 	.word	index@(_ZN7cutlass13device_kernelINS_4gemm6kernel13GemmUniversalIN4cute5tupleIJiiiiEEENS1_10collective13CollectiveMmaINS1_34MainloopSm90TmaGmmaWarpSpecializedILi4ENS5_IJNS4_1CILi1EEESB_SB_EEENS1_35KernelTmaWarpSpecializedCooperativeEEENS5_IJNSA_ILi256EEESF_NSA_ILi32EEEEEEaNS5_IJlSB_lEEEaSI_NS4_8TiledMMAINS4_8MMA_AtomIJNS4_4SM904GMMA27MMA_64x256x32_S32S8S8_SS_TNEEEENS4_6LayoutINS5_IJNSA_ILi2EEESB_SB_EEENS5_IJSB_NSA_ILi0EEESS_EEEEENS5_IJNS4_10UnderscoreESV_SV_EEEEENS4_13SM90_TMA_LOADENS4_14ComposedLayoutINS4_7SwizzleILi1ELi4ELi3EEENS4_18smem_ptr_flag_bitsILi8EEENSP_INS5_IJNSA_ILi8EEESG_EEENS5_IJSG_SB_EEEEEEEvNS4_8identityESY_S18_vS19_EENS_8epilogue10collective6detail29Sm90TmaWarpSpecializedAdapterINS1C_15DefaultEpilogueIaSI_SI_NS1B_6thread17LinearCombinationIaLi1EiiLNS1G_9ScaleType4KindE0ELNS_15FloatRoundStyleE2EaEENS1_15EpilogueDefaultEEEEEvvEEEEvNT_6ParamsE)
        /*0020*/ 	.word	0x000002b8
.L_19:


//--------------------- .nv.compat                --------------------------
	.section	.nv.compat,"",@"SHT_CUDA_COMPAT_INFO"
	.align	4
        /*0000*/ 	.byte	0x02, 0x09, 0x01, 0x00, 0x02, 0x02, 0x04, 0x00, 0x02, 0x05, 0x05, 0x00, 0x03, 0x07, 0x01, 0x01
        /*0010*/ 	.byte	0x02, 0x03, 0x01, 0x00, 0x02, 0x06, 0x01, 0x00, 0x04, 0x0b, 0x08, 0x00, 0x00, 0x00, 0x00, 0x00
        /*0020*/ 	.byte	0x00, 0x00, 0x00, 0x00


//--------------------- .nv.info._ZN7cutlass13device_kernelINS_4gemm6kernel13GemmUniversalIN4cute5tupleIJiiiiEEENS1_10collective13CollectiveMmaINS1_34MainloopSm90TmaGmmaWarpSpecializedILi4ENS5_IJNS4_1CILi1EEESB_SB_EEENS1_35KernelTmaWarpSpecializedCooperativeEEENS5_IJNSA_ILi256EEESF_NSA_ILi32EEEEEEaNS5_IJlSB_lEEEaSI_NS4_8TiledMMAINS4_8MMA_AtomIJNS4_4SM904GMMA27MMA_64x256x32_S32S8S8_SS_TNEEEENS4_6LayoutINS5_IJNSA_ILi2EEESB_SB_EEENS5_IJSB_NSA_ILi0EEESS_EEEEENS5_IJNS4_10UnderscoreESV_SV_EEEEENS4_13SM90_TMA_LOADENS4_14ComposedLayoutINS4_7SwizzleILi1ELi4ELi3EEENS4_18smem_ptr_flag_bitsILi8EEENSP_INS5_IJNSA_ILi8EEESG_EEENS5_IJSG_SB_EEEEEEEvNS4_8identityESY_S18_vS19_EENS_8epilogue10collective6detail29Sm90TmaWarpSpecializedAdapterINS1C_15DefaultEpilogueIaSI_SI_NS1B_6thread17LinearCombinationIaLi1EiiLNS1G_9ScaleType4KindE0ELNS_15FloatRoundStyleE2EaEENS1_15EpilogueDefaultEEEEEvvEEEEvNT_6ParamsE --------------------------
	.section	.nv.info._ZN7cutlass13device_kernelINS_4gemm6kernel13GemmUniversalIN4cute5tupleIJiiiiEEENS1_10collective13CollectiveMmaINS1_34MainloopSm90TmaGmmaWarpSpecializedILi4ENS5_IJNS4_1CILi1EEESB_SB_EEENS1_35KernelTmaWarpSpecializedCooperativeEEENS5_IJNSA_ILi256EEESF_NSA_ILi32EEEEEEaNS5_IJlSB_lEEEaSI_NS4_8TiledMMAINS4_8MMA_AtomIJNS4_4SM904GMMA27MMA_64x256x32_S32S8S8_SS_TNEEEENS4_6LayoutINS5_IJNSA_ILi2EEESB_SB_EEENS5_IJSB_NSA_ILi0EEESS_EEEEENS5_IJNS4_10UnderscoreESV_SV_EEEEENS4_13SM90_TMA_LOADENS4_14ComposedLayoutINS4_7SwizzleILi1ELi4ELi3EEENS4_18smem_ptr_flag_bitsILi8EEENSP_INS5_IJNSA_ILi8EEESG_EEENS5_IJSG_SB_EEEEEEEvNS4_8identityESY_S18_vS19_EENS_8epilogue10collective6detail29Sm90TmaWarpSpecializedAdapterINS1C_15DefaultEpilogueIaSI_SI_NS1B_6thread17LinearCombinationIaLi1EiiLNS1G_9ScaleType4KindE0ELNS_15FloatRoundStyleE2EaEENS1_15EpilogueDefaultEEEEEvvEEEEvNT_6ParamsE,"",@"SHT_CUDA_INFO"
	.sectionflags	@""
	.align	4


	//----- nvinfo : EIATTR_CUDA_API_VERSION
	.align		4
        /*0000*/ 	.byte	0x04, 0x37
        /*0002*/ 	.short	(.L_21 - .L_20)
.L_20:
        /*0004*/ 	.word	0x00000082


	//----- nvinfo : EIATTR_KPARAM_INFO
	.align		4
.L_21:
        /*0008*/ 	.byte	0x04, 0x17
        /*000a*/ 	.short	(.L_23 - .L_22)
.L_22:
        /*000c*/ 	.word	0x00000000
        /*0010*/ 	.short	0x0000
        /*0012*/ 	.short	0x0070
        /*0014*/ 	.byte	0x00, 0xf0, 0x01, 0x10


	//----- nvinfo : EIATTR_SPARSE_MMA_MASK
	.align		4
.L_23:
        /*0018*/ 	.byte	0x03, 0x50
        /*001a*/ 	.short	0x0000


	//----- nvinfo : EIATTR_MAXREG_COUNT
	.align		4
        /*001c*/ 	.byte	0x03, 0x1b
        /*001e*/ 	.short	0x00a8


	//----- nvinfo : EIATTR_NUM_BARRIERS
	.align		4
        /*0020*/ 	.byte	0x02, 0x4c
        /*0022*/ 	.byte	0x01
	.zero		1


	//----- nvinfo : EIATTR_EXTERNS
	.align		4
        /*0024*/ 	.byte	0x04, 0x0f
        /*0026*/ 	.short	(.L_25 - .L_24)


	//   ....[0]....
	.align		4
.L_24:
        /*0028*/ 	.word	index@(__assertfail)


	//----- nvinfo : EIATTR_ANNOTATIONS
	.align		4
.L_25:
        /*002c*/ 	.byte	0x04, 0x55
        /*002e*/ 	.short	(.L_27 - .L_26)


	//   ....[0]....
.L_26:
        /*0030*/ 	.word	0x00000001
        /*0034*/ 	.byte	0x90, 0x06, 0x00, 0x00, 0x01, 0x00, 0x00, 0x00, 0xb0, 0x06, 0x00, 0x00, 0x01, 0x00, 0x00, 0x00
        /* <DEDUP_REMOVED lines=250> */
        /*0fe4*/ 	.byte	0x80, 0x16, 0x01, 0x00, 0x01, 0x00, 0x00, 0x00, 0xa0, 0x16, 0x01, 0x00


	//----- nvinfo : EIATTR_MERCURY_ISA_VERSION
	.align		4
.L_27:
        /*0ff0*/ 	.byte	0x03, 0x5f
        /*0ff2*/ 	.short	0x0101


	//----- nvinfo : EIATTR_INT_WARP_WIDE_INSTR_OFFSETS
	.align		4
        /*0ff4*/ 	.byte	0x04, 0x31
        /*0ff6*/ 	.short	(.L_29 - .L_28)


	//   ....[0]....
.L_28:
        /*0ff8*/ 	.word	0x00000500


	//   ....[1]....
        /*0ffc*/ 	.word	0x00000510


	//   ....[2]....
        /*1000*/ 	.word	0x000005a0


	//----- nvinfo : EIATTR_COOP_GROUP_MASK_REGIDS
	.align		4
.L_29:
        /*1004*/ 	.byte	0x04, 0x29
        /*1006*/ 	.short	(.L_31 - .L_30)


	//   ....[0]....
.L_30:
        /*1008*/ 	.word	0xffffffff


	//   ....[1]....
        /*100c*/ 	.word	0xffffffff


	//   ....[2]....
        /*1010*/ 	.word	0xffffffff


	//   ....[3]....
        /*1014*/ 	.word	0xffffffff


	//   ....[4]....
        /*1018*/ 	.word	0xffffffff


	//----- nvinfo : EIATTR_COOP_GROUP_INSTR_OFFSETS
	.align		4
.L_31:
        /*101c*/ 	.byte	0x04, 0x28
        /*101e*/ 	.short	(.L_33 - .L_32)


	//   ....[0]....
.L_32:
        /*1020*/ 	.word	0x00000070


	//   ....[1]....
        /*1024*/ 	.word	0x00000080


	//   ....[2]....
        /*1028*/ 	.word	0x000001a0


	//   ....[3]....
        /*102c*/ 	.word	0x000003b0


	//   ....[4]....
        /*1030*/ 	.word	0x00001170


	//----- nvinfo : EIATTR_REG_RECONFIG
	.align		4
.L_33:
        /*1034*/ 	.byte	0x01, 0x54
	.zero		2


	//----- nvinfo : EIATTR_SYSCALL_OFFSETS
	.align		4
        /*1038*/ 	.byte	0x04, 0x46
        /*103a*/ 	.short	(.L_35 - .L_34)


	//   ....[0]....
.L_34:
        /*103c*/ 	.word	0x00001330


	//----- nvinfo : EIATTR_MBARRIER_INSTR_OFFSETS
	.align		4
.L_35:
        /*1040*/ 	.byte	0x04, 0x39
        /*1042*/ 	.short	(.L_37 - .L_36)


	//   ....[0]....
.L_36:
        /*1044*/ 	.word	0x00000320
        /*1048*/ 	.word	0x000000ff
        /*104c*/ 	.word	0x00000000
        /*1050*/ 	.short	0x0100
        /*1052*/ 	.byte	0x08
	.zero		1


	//   ....[1]....
        /*1054*/ 	.word	0x00000330
        /*1058*/ 	.word	0x000000ff
        /*105c*/ 	.word	0x00000020
        /*1060*/ 	.short	0x0100
        /*1062*/ 	.byte	0x08
	.zero		1


	//   ....[2]....
        /*1064*/ 	.word	0x00000340
        /*1068*/ 	.word	0x000000ff
        /*106c*/ 	.word	0x00000008
        /*1070*/ 	.short	0x0100
        /*1072*/ 	.byte	0x08
	.zero		1


	//   ....[3]....
        /*1074*/ 	.word	0x00000350
        /*1078*/ 	.word	0x000000ff
        /*107c*/ 	.word	0x00000028
        /*1080*/ 	.short	0x0100
        /*1082*/ 	.byte	0x08
	.zero		1


	//   ....[4]....
        /*1084*/ 	.word	0x00000360
        /*1088*/ 	.word	0x000000ff
        /*108c*/ 	.word	0x00000010
        /*1090*/ 	.short	0x0100
        /*1092*/ 	.byte	0x08
	.zero		1


	//   ....[5]....
        /*1094*/ 	.word	0x00000370
        /*1098*/ 	.word	0x000000ff
        /*109c*/ 	.word	0x00000030
        /*10a0*/ 	.short	0x0100
        /*10a2*/ 	.byte	0x08
	.zero		1


	//   ....[6]....
        /*10a4*/ 	.word	0x00000380
        /*10a8*/ 	.word	0x000000ff
        /*10ac*/ 	.word	0x00000018
        /*10b0*/ 	.short	0x0100
        /*10b2*/ 	.byte	0x08
	.zero		1


	//   ....[7]....
        /*10b4*/ 	.word	0x00000390
        /*10b8*/ 	.word	0x000000ff
        /*10bc*/ 	.word	0x00000038
        /*10c0*/ 	.short	0x0100
        /*10c2*/ 	.byte	0x08
	.zero		1


	//   ....[8]....
        /*10c4*/ 	.word	0x00000620
        /*10c8*/ 	.word	0x000000ff
        /*10cc*/ 	.word	0x00000050
        /*10d0*/ 	.short	0x0100
        /*10d2*/ 	.byte	0x10
	.zero		1


	//   ....[9]....
        /*10d4*/ 	.word	0x000006c0
        /*10d8*/ 	.word	0x000000ff
        /*10dc*/ 	.word	0x00000058
        /*10e0*/ 	.short	0x0100
        /*10e2*/ 	.byte	0x10
	.zero		1


	//   ....[10]....
        /*10e4*/ 	.word	0x00001410
        /*10e8*/ 	.word	0x00000003
        /*10ec*/ 	.word	0x00000000
        /*10f0*/ 	.short	0x010a
        /*10f2*/ 	.byte	0x3f
	.zero		1


	//   ....[11]....
        /*10f4*/ 	.word	0x00001450
        /*10f8*/ 	.word	0x00000003
        /*10fc*/ 	.word	0x00000000
        /*1100*/ 	.short	0x010a
        /*1102*/ 	.byte	0x3f
	.zero		1


	//   ....[12]....
        /*1104*/ 	.word	0x00001af0
        /*1108*/ 	.word	0x00000004
        /*110c*/ 	.word	0x00000000
        /*1110*/ 	.short	0x010a
        /*1112*/ 	.byte	0x3f
	.zero		1


	//   ....[13]....
        /*1114*/ 	.word	0x00001b30
        /*1118*/ 	.word	0x00000004
        /*111c*/ 	.word	0x00000000
        /*1120*/ 	.short	0x010a
        /*1122*/ 	.byte	0x3f
	.zero		1


	//   ....[14]....
        /*1124*/ 	.word	0x00002750
        /*1128*/ 	.word	0x000000ff
        /*112c*/ 	.word	0x00000000
        /*1130*/ 	.short	0x0101
        /*1132*/ 	.byte	0x04
	.zero		1


	//   ....[15]....
        /*1134*/ 	.word	0x00002920
        /*1138*/ 	.word	0x00000000
        /*113c*/ 	.word	0x00000000
        /*1140*/ 	.short	0x0101
        /*1142*/ 	.byte	0x3f
	.zero		1


	//   ....[16]....
        /*1144*/ 	.word	0x00011250
        /*1148*/ 	.word	0x0000000a
        /*114c*/ 	.word	0x00000020
        /*1150*/ 	.short	0x010a
        /*1152*/ 	.byte	0x3f
	.zero		1


	//   ....[17]....
        /*1154*/ 	.word	0x000115e0
        /*1158*/ 	.word	0x00000002
        /*115c*/ 	.word	0x00000058
        /*1160*/ 	.short	0x0101
        /*1162*/ 	.byte	0x3f
	.zero		1


	//   ....[18]....
        /*1164*/ 	.word	0x00011da0
        /*1168*/ 	.word	0x00000005
        /*116c*/ 	.word	0x00000000
        /*1170*/ 	.short	0x010a
        /*1172*/ 	.byte	0x3f
	.zero		1


	//   ....[19]....
        /*1174*/ 	.word	0x00011e30
        /*1178*/ 	.word	0x00000007
        /*117c*/ 	.word	0x00000000
        /*1180*/ 	.short	0x010a
        /*1182*/ 	.byte	0x3f
	.zero		1


	//   ....[20]....
        /*1184*/ 	.word	0x00011ec0
        /*1188*/ 	.word	0x00000007
        /*118c*/ 	.word	0x00000000
        /*1190*/ 	.short	0x010a
        /*1192*/ 	.byte	0x3f
	.zero		1


	//   ....[21]....
        /*1194*/ 	.word	0x00011f50
        /*1198*/ 	.word	0x00000003
        /*119c*/ 	.word	0x00000000
        /*11a0*/ 	.short	0x010a
        /*11a2*/ 	.byte	0x3f
	.zero		1


	//   ....[22]....
        /*11a4*/ 	.word	0x00011fb0
        /*11a8*/ 	.word	0x00000003
        /*11ac*/ 	.word	0x00000000
        /*11b0*/ 	.short	0x010a
        /*11b2*/ 	.byte	0x3f
	.zero		1


	//   ....[23]....
        /*11b4*/ 	.word	0x00012000
        /*11b8*/ 	.word	0x00000004
        /*11bc*/ 	.word	0x00000000
        /*11c0*/ 	.short	0x010a
        /*11c2*/ 	.byte	0x3f
	.zero		1


	//   ....[24]....
        /*11c4*/ 	.word	0x000120d0
        /*11c8*/ 	.word	0x0000000a
        /*11cc*/ 	.word	0x00000020
        /*11d0*/ 	.short	0x010a
        /*11d2*/ 	.byte	0x3f
	.zero		1


	//   ....[25]....
        /*11d4*/ 	.word	0x000121a0
        /*11d8*/ 	.word	0x00000005
        /*11dc*/ 	.word	0x00000000
        /*11e0*/ 	.short	0x010a
        /*11e2*/ 	.byte	0x3f
	.zero		1


	//   ....[26]....
        /*11e4*/ 	.word	0x000121f0
        /*11e8*/ 	.word	0x00000007
        /*11ec*/ 	.word	0x00000000
        /*11f0*/ 	.short	0x010a
        /*11f2*/ 	.byte	0x3f
	.zero		1


	//   ....[27]....
        /*11f4*/ 	.word	0x00012240
        /*11f8*/ 	.word	0x00000007
        /*11fc*/ 	.word	0x00000000
        /*1200*/ 	.short	0x010a
        /*1202*/ 	.byte	0x3f
	.zero		1


	//----- nvinfo : EIATTR_NUM_MBARRIERS
	.align		4
.L_37:
        /*1204*/ 	.byte	0x03, 0x38
        /*1206*/ 	.short	0x000a


	//----- nvinfo : EIATTR_EXIT_INSTR_OFFSETS
	.align		4
        /*1208*/ 	.byte	0x04, 0x1c
        /*120a*/ 	.short	(.L_39 - .L_38)


	//   ....[0]....
.L_38:
        /*120c*/ 	.word	0x00000720


	//   ....[1]....
        /*1210*/ 	.word	0x00001090


	//   ....[2]....
        /*1214*/ 	.word	0x000107d0


	//   ....[3]....
        /*1218*/ 	.word	0x00010ee0


	//   ....[4]....
        /*121c*/ 	.word	0x00011fa0


	//----- nvinfo : EIATTR_MAX_THREADS
	.align		4
.L_39:
        /*1220*/ 	.byte	0x04, 0x05
        /*1222*/ 	.short	(.L_41 - .L_40)
.L_40:
        /*1224*/ 	.word	0x00000180
        /*1228*/ 	.word	0x00000001
        /*122c*/ 	.word	0x00000001


	//----- nvinfo : EIATTR_CRS_STACK_SIZE
	.align		4
.L_41:
        /*1230*/ 	.byte	0x04, 0x1e
        /*1232*/ 	.short	(.L_43 - .L_42)
.L_42:
        /*1234*/ 	.word	0x00000000


	//----- nvinfo : EIATTR_CBANK_PARAM_SIZE
	.align		4
.L_43:
        /*1238*/ 	.byte	0x03, 0x19
        /*123a*/ 	.short	0x0470


	//----- nvinfo : EIATTR_PARAM_CBANK
	.align		4
        /*123c*/ 	.byte	0x04, 0x0a
        /*123e*/ 	.short	(.L_45 - .L_44)
	.align		4
.L_44:
        /*1240*/ 	.word	index@(.nv.constant0._ZN7cutlass13device_kernelINS_4gemm6kernel13GemmUniversalIN4cute5tupleIJiiiiEEENS1_10collective13CollectiveMmaINS1_34MainloopSm90TmaGmmaWarpSpecializedILi4ENS5_IJNS4_1CILi1EEESB_SB_EEENS1_35KernelTmaWarpSpecializedCooperativeEEENS5_IJNSA_ILi256EEESF_NSA_ILi32EEEEEEaNS5_IJlSB_lEEEaSI_NS4_8TiledMMAINS4_8MMA_AtomIJNS4_4SM904GMMA27MMA_64x256x32_S32S8S8_SS_TNEEEENS4_6LayoutINS5_IJNSA_ILi2EEESB_SB_EEENS5_IJSB_NSA_ILi0EEESS_EEEEENS5_IJNS4_10UnderscoreESV_SV_EEEEENS4_13SM90_TMA_LOADENS4_14ComposedLayoutINS4_7SwizzleILi1ELi4ELi3EEENS4_18smem_ptr_flag_bitsILi8EEENSP_INS5_IJNSA_ILi8EEESG_EEENS5_IJSG_SB_EEEEEEEvNS4_8identityESY_S18_vS19_EENS_8epilogue10collective6detail29Sm90TmaWarpSpecializedAdapterINS1C_15DefaultEpilogueIaSI_SI_NS1B_6thread17LinearCombinationIaLi1EiiLNS1G_9ScaleType4KindE0ELNS_15FloatRoundStyleE2EaEENS1_15EpilogueDefaultEEEEEvvEEEEvNT_6ParamsE)
        /*1244*/ 	.short	0x0210
        /*1246*/ 	.short	0x0470


	//----- nvinfo : EIATTR_SW_WAR
	.align		4
.L_45:
        /*1248*/ 	.byte	0x04, 0x36
        /*124a*/ 	.short	(.L_47 - .L_46)
.L_46:
        /*124c*/ 	.word	0x00000008
.L_47:


//--------------------- .nv.callgraph             --------------------------
	.section	.nv.callgraph,"",@"SHT_CUDA_CALLGRAPH"
	.align	4
	.sectionentsize	8
	.align		4
        /*0000*/ 	.word	0x00000000
	.align		4
        /*0004*/ 	.word	0xffffffff
	.align		4
        /*0008*/ 	.word	index@(_ZN7cutlass13device_kernelINS_4gemm6kernel13GemmUniversalIN4cute5tupleIJiiiiEEENS1_10collective13CollectiveMmaINS1_34MainloopSm90TmaGmmaWarpSpecializedILi4ENS5_IJNS4_1CILi1EEESB_SB_EEENS1_35KernelTmaWarpSpecializedCooperativeEEENS5_IJNSA_ILi256EEESF_NSA_ILi32EEEEEEaNS5_IJlSB_lEEEaSI_NS4_8TiledMMAINS4_8MMA_AtomIJNS4_4SM904GMMA27MMA_64x256x32_S32S8S8_SS_TNEEEENS4_6LayoutINS5_IJNSA_ILi2EEESB_SB_EEENS5_IJSB_NSA_ILi0EEESS_EEEEENS5_IJNS4_10UnderscoreESV_SV_EEEEENS4_13SM90_TMA_LOADENS4_14ComposedLayoutINS4_7SwizzleILi1ELi4ELi3EEENS4_18smem_ptr_flag_bitsILi8EEENSP_INS5_IJNSA_ILi8EEESG_EEENS5_IJSG_SB_EEEEEEEvNS4_8identityESY_S18_vS19_EENS_8epilogue10collective6detail29Sm90TmaWarpSpecializedAdapterINS1C_15DefaultEpilogueIaSI_SI_NS1B_6thread17LinearCombinationIaLi1EiiLNS1G_9ScaleType4KindE0ELNS_15FloatRoundStyleE2EaEENS1_15EpilogueDefaultEEEEEvvEEEEvNT_6ParamsE)
	.align		4
        /*000c*/ 	.word	index@(__assertfail)
	.align		4
        /*0010*/ 	.word	0x00000000
	.align		4
        /*0014*/ 	.word	0xfffffffe
	.align		4
        /*0018*/ 	.word	0x00000000
	.align		4
        /*001c*/ 	.word	0xfffffffd
	.align		4
        /*0020*/ 	.word	0x00000000
	.align		4
        /*0024*/ 	.word	0xfffffffc


//--------------------- .nv.constant4             --------------------------
	.section	.nv.constant4,"a",@progbits
	.align	8
	.align		8
.nv.constant4:
        /*0000*/ 	.dword	__assertfail
	.align		8
        /*0008*/ 	.dword	__unnamed_1
	.align		8
        /*0010*/ 	.dword	_ZN39_INTERNAL_77239de9_4_k_cu_677f4ac4_65564cuda3std3__45__cpo5beginE
	.align		8
        /*0018*/ 	.dword	_ZN39_INTERNAL_77239de9_4_k_cu_677f4ac4_65564cuda3std3__45__cpo3endE
	.align		8
        /*0020*/ 	.dword	_ZN39_INTERNAL_77239de9_4_k_cu_677f4ac4_65564cuda3std3__45__cpo6cbeginE
	.align		8
        /*0028*/ 	.dword	_ZN39_INTERNAL_77239de9_4_k_cu_677f4ac4_65564cuda3std3__45__cpo4cendE
	.align		8
        /*0030*/ 	.dword	_ZN39_INTERNAL_77239de9_4_k_cu_677f4ac4_65564cuda3std3__441_GLOBAL__N__77239de9_4_k_cu_677f4ac4_65566ignoreE
	.align		8
        /*0038*/ 	.dword	_ZN39_INTERNAL_77239de9_4_k_cu_677f4ac4_65564cuda3std3__419piecewise_constructE
	.align		8
        /*0040*/ 	.dword	_ZN39_INTERNAL_77239de9_4_k_cu_677f4ac4_65564cuda3std3__48in_placeE
	.align		8
        /*0048*/ 	.dword	_ZN39_INTERNAL_77239de9_4_k_cu_677f4ac4_65564cuda3std6ranges3__45__cpo4swapE
	.align		8
        /*0050*/ 	.dword	_ZN39_INTERNAL_77239de9_4_k_cu_677f4ac4_65564cuda3std6ranges3__45__cpo9iter_moveE
	.align		8
        /*0058*/ 	.dword	_ZN39_INTERNAL_77239de9_4_k_cu_677f4ac4_65564cute7productE
	.align		8
        /*0060*/ 	.dword	_ZN39_INTERNAL_77239de9_4_k_cu_677f4ac4_65564cute1_E
	.align		8
        /*0068*/ 	.dword	$str$22
	.align		8
        /*0070*/ 	.dword	$str$23


//--------------------- .text._ZN7cutlass13device_kernelINS_4gemm6kernel13GemmUniversalIN4cute5tupleIJiiiiEEENS1_10collective13CollectiveMmaINS1_34MainloopSm90TmaGmmaWarpSpecializedILi4ENS5_IJNS4_1CILi1EEESB_SB_EEENS1_35KernelTmaWarpSpecializedCooperativeEEENS5_IJNSA_ILi256EEESF_NSA_ILi32EEEEEEaNS5_IJlSB_lEEEaSI_NS4_8TiledMMAINS4_8MMA_AtomIJNS4_4SM904GMMA27MMA_64x256x32_S32S8S8_SS_TNEEEENS4_6LayoutINS5_IJNSA_ILi2EEESB_SB_EEENS5_IJSB_NSA_ILi0EEESS_EEEEENS5_IJNS4_10UnderscoreESV_SV_EEEEENS4_13SM90_TMA_LOADENS4_14ComposedLayoutINS4_7SwizzleILi1ELi4ELi3EEENS4_18smem_ptr_flag_bitsILi8EEENSP_INS5_IJNSA_ILi8EEESG_EEENS5_IJSG_SB_EEEEEEEvNS4_8identityESY_S18_vS19_EENS_8epilogue10collective6detail29Sm90TmaWarpSpecializedAdapterINS1C_15DefaultEpilogueIaSI_SI_NS1B_6thread17LinearCombinationIaLi1EiiLNS1G_9ScaleType4KindE0ELNS_15FloatRoundStyleE2EaEENS1_15EpilogueDefaultEEEEEvvEEEEvNT_6ParamsE --------------------------
	.section	.text._ZN7cutlass13device_kernelINS_4gemm6kernel13GemmUniversalIN4cute5tupleIJiiiiEEENS1_10collective13CollectiveMmaINS1_34MainloopSm90TmaGmmaWarpSpecializedILi4ENS5_IJNS4_1CILi1EEESB_SB_EEENS1_35KernelTmaWarpSpecializedCooperativeEEENS5_IJNSA_ILi256EEESF_NSA_ILi32EEEEEEaNS5_IJlSB_lEEEaSI_NS4_8TiledMMAINS4_8MMA_AtomIJNS4_4SM904GMMA27MMA_64x256x32_S32S8S8_SS_TNEEEENS4_6LayoutINS5_IJNSA_ILi2EEESB_SB_EEENS5_IJSB_NSA_ILi0EEESS_EEEEENS5_IJNS4_10UnderscoreESV_SV_EEEEENS4_13SM90_TMA_LOADENS4_14ComposedLayoutINS4_7SwizzleILi1ELi4ELi3EEENS4_18smem_ptr_flag_bitsILi8EEENSP_INS5_IJNSA_ILi8EEESG_EEENS5_IJSG_SB_EEEEEEEvNS4_8identityESY_S18_vS19_EENS_8epilogue10collective6detail29Sm90TmaWarpSpecializedAdapterINS1C_15DefaultEpilogueIaSI_SI_NS1B_6thread17LinearCombinationIaLi1EiiLNS1G_9ScaleType4KindE0ELNS_15FloatRoundStyleE2EaEENS1_15EpilogueDefaultEEEEEvvEEEEvNT_6ParamsE,"ax",@progbits
	.align	128
.text._ZN7cutlass13device_kernelINS_4gemm6kernel13GemmUniversalIN4cute5tupleIJiiiiEEENS1_10collective13CollectiveMmaINS1_34MainloopSm90TmaGmmaWarpSpecializedILi4ENS5_IJNS4_1CILi1EEESB_SB_EEENS1_35KernelTmaWarpSpecializedCooperativeEEENS5_IJNSA_ILi256EEESF_NSA_ILi32EEEEEEaNS5_IJlSB_lEEEaSI_NS4_8TiledMMAINS4_8MMA_AtomIJNS4_4SM904GMMA27MMA_64x256x32_S32S8S8_SS_TNEEEENS4_6LayoutINS5_IJNSA_ILi2EEESB_SB_EEENS5_IJSB_NSA_ILi0EEESS_EEEEENS5_IJNS4_10UnderscoreESV_SV_EEEEENS4_13SM90_TMA_LOADENS4_14ComposedLayoutINS4_7SwizzleILi1ELi4ELi3EEENS4_18smem_ptr_flag_bitsILi8EEENSP_INS5_IJNSA_ILi8EEESG_EEENS5_IJSG_SB_EEEEEEEvNS4_8identityESY_S18_vS19_EENS_8epilogue10collective6detail29Sm90TmaWarpSpecializedAdapterINS1C_15DefaultEpilogueIaSI_SI_NS1B_6thread17LinearCombinationIaLi1EiiLNS1G_9ScaleType4KindE0ELNS_15FloatRoundStyleE2EaEENS1_15EpilogueDefaultEEEEEvvEEEEvNT_6ParamsE:
        .type           _ZN7cutlass13device_kernelINS_4gemm6kernel13GemmUniversalIN4cute5tupleIJiiiiEEENS1_10collective13CollectiveMmaINS1_34MainloopSm90TmaGmmaWarpSpecializedILi4ENS5_IJNS4_1CILi1EEESB_SB_EEENS1_35KernelTmaWarpSpecializedCooperativeEEENS5_IJNSA_ILi256EEESF_NSA_ILi32EEEEEEaNS5_IJlSB_lEEEaSI_NS4_8TiledMMAINS4_8MMA_AtomIJNS4_4SM904GMMA27MMA_64x256x32_S32S8S8_SS_TNEEEENS4_6LayoutINS5_IJNSA_ILi2EEESB_SB_EEENS5_IJSB_NSA_ILi0EEESS_EEEEENS5_IJNS4_10UnderscoreESV_SV_EEEEENS4_13SM90_TMA_LOADENS4_14ComposedLayoutINS4_7SwizzleILi1ELi4ELi3EEENS4_18smem_ptr_flag_bitsILi8EEENSP_INS5_IJNSA_ILi8EEESG_EEENS5_IJSG_SB_EEEEEEEvNS4_8identityESY_S18_vS19_EENS_8epilogue10collective6detail29Sm90TmaWarpSpecializedAdapterINS1C_15DefaultEpilogueIaSI_SI_NS1B_6thread17LinearCombinationIaLi1EiiLNS1G_9ScaleType4KindE0ELNS_15FloatRoundStyleE2EaEENS1_15EpilogueDefaultEEEEEvvEEEEvNT_6ParamsE,@function
        .size           _ZN7cutlass13device_kernelINS_4gemm6kernel13GemmUniversalIN4cute5tupleIJiiiiEEENS1_10collective13CollectiveMmaINS1_34MainloopSm90TmaGmmaWarpSpecializedILi4ENS5_IJNS4_1CILi1EEESB_SB_EEENS1_35KernelTmaWarpSpecializedCooperativeEEENS5_IJNSA_ILi256EEESF_NSA_ILi32EEEEEEaNS5_IJlSB_lEEEaSI_NS4_8TiledMMAINS4_8MMA_AtomIJNS4_4SM904GMMA27MMA_64x256x32_S32S8S8_SS_TNEEEENS4_6LayoutINS5_IJNSA_ILi2EEESB_SB_EEENS5_IJSB_NSA_ILi0EEESS_EEEEENS5_IJNS4_10UnderscoreESV_SV_EEEEENS4_13SM90_TMA_LOADENS4_14ComposedLayoutINS4_7SwizzleILi1ELi4ELi3EEENS4_18smem_ptr_flag_bitsILi8EEENSP_INS5_IJNSA_ILi8EEESG_EEENS5_IJSG_SB_EEEEEEEvNS4_8identityESY_S18_vS19_EENS_8epilogue10collective6detail29Sm90TmaWarpSpecializedAdapterINS1C_15DefaultEpilogueIaSI_SI_NS1B_6thread17LinearCombinationIaLi1EiiLNS1G_9ScaleType4KindE0ELNS_15FloatRoundStyleE2EaEENS1_15EpilogueDefaultEEEEEvvEEEEvNT_6ParamsE,(.L_x_582 - _ZN7cutlass13device_kernelINS_4gemm6kernel13GemmUniversalIN4cute5tupleIJiiiiEEENS1_10collective13CollectiveMmaINS1_34MainloopSm90TmaGmmaWarpSpecializedILi4ENS5_IJNS4_1CILi1EEESB_SB_EEENS1_35KernelTmaWarpSpecializedCooperativeEEENS5_IJNSA_ILi256EEESF_NSA_ILi32EEEEEEaNS5_IJlSB_lEEEaSI_NS4_8TiledMMAINS4_8MMA_AtomIJNS4_4SM904GMMA27MMA_64x256x32_S32S8S8_SS_TNEEEENS4_6LayoutINS5_IJNSA_ILi2EEESB_SB_EEENS5_IJSB_NSA_ILi0EEESS_EEEEENS5_IJNS4_10UnderscoreESV_SV_EEEEENS4_13SM90_TMA_LOADENS4_14ComposedLayoutINS4_7SwizzleILi1ELi4ELi3EEENS4_18smem_ptr_flag_bitsILi8EEENSP_INS5_IJNSA_ILi8EEESG_EEENS5_IJSG_SB_EEEEEEEvNS4_8identityESY_S18_vS19_EENS_8epilogue10collective6detail29Sm90TmaWarpSpecializedAdapterINS1C_15DefaultEpilogueIaSI_SI_NS1B_6thread17LinearCombinationIaLi1EiiLNS1G_9ScaleType4KindE0ELNS_15FloatRoundStyleE2EaEENS1_15EpilogueDefaultEEEEEvvEEEEvNT_6ParamsE)
        .other          _ZN7cutlass13device_kernelINS_4gemm6kernel13GemmUniversalIN4cute5tupleIJiiiiEEENS1_10collective13CollectiveMmaINS1_34MainloopSm90TmaGmmaWarpSpecializedILi4ENS5_IJNS4_1CILi1EEESB_SB_EEENS1_35KernelTmaWarpSpecializedCooperativeEEENS5_IJNSA_ILi256EEESF_NSA_ILi32EEEEEEaNS5_IJlSB_lEEEaSI_NS4_8TiledMMAINS4_8MMA_AtomIJNS4_4SM904GMMA27MMA_64x256x32_S32S8S8_SS_TNEEEENS4_6LayoutINS5_IJNSA_ILi2EEESB_SB_EEENS5_IJSB_NSA_ILi0EEESS_EEEEENS5_IJNS4_10UnderscoreESV_SV_EEEEENS4_13SM90_TMA_LOADENS4_14ComposedLayoutINS4_7SwizzleILi1ELi4ELi3EEENS4_18smem_ptr_flag_bitsILi8EEENSP_INS5_IJNSA_ILi8EEESG_EEENS5_IJSG_SB_EEEEEEEvNS4_8identityESY_S18_vS19_EENS_8epilogue10collective6detail29Sm90TmaWarpSpecializedAdapterINS1C_15DefaultEpilogueIaSI_SI_NS1B_6thread17LinearCombinationIaLi1EiiLNS1G_9ScaleType4KindE0ELNS_15FloatRoundStyleE2EaEENS1_15EpilogueDefaultEEEEEvvEEEEvNT_6ParamsE,@"STO_CUDA_ENTRY STV_DEFAULT"
_ZN7cutlass13device_kernelINS_4gemm6kernel13GemmUniversalIN4cute5tupleIJiiiiEEENS1_10collective13CollectiveMmaINS1_34MainloopSm90TmaGmmaWarpSpecializedILi4ENS5_IJNS4_1CILi1EEESB_SB_EEENS1_35KernelTmaWarpSpecializedCooperativeEEENS5_IJNSA_ILi256EEESF_NSA_ILi32EEEEEEaNS5_IJlSB_lEEEaSI_NS4_8TiledMMAINS4_8MMA_AtomIJNS4_4SM904GMMA27MMA_64x256x32_S32S8S8_SS_TNEEEENS4_6LayoutINS5_IJNSA_ILi2EEESB_SB_EEENS5_IJSB_NSA_ILi0EEESS_EEEEENS5_IJNS4_10UnderscoreESV_SV_EEEEENS4_13SM90_TMA_LOADENS4_14ComposedLayoutINS4_7SwizzleILi1ELi4ELi3EEENS4_18smem_ptr_flag_bitsILi8EEENSP_INS5_IJNSA_ILi8EEESG_EEENS5_IJSG_SB_EEEEEEEvNS4_8identityESY_S18_vS19_EENS_8epilogue10collective6detail29Sm90TmaWarpSpecializedAdapterINS1C_15DefaultEpilogueIaSI_SI_NS1B_6thread17LinearCombinationIaLi1EiiLNS1G_9ScaleType4KindE0ELNS_15FloatRoundStyleE2EaEENS1_15EpilogueDefaultEEEEEvvEEEEvNT_6ParamsE:
[----:B------:R-:W0:Y:S02]  /*0000*/  LDC R1, c[0x0][0x28] ;  /* 0x00000a00ff017b82 */ /* 0x000e240000000800 */
[----:B0-----:R-:W-:Y:S01]  /*0010*/  VIADD R1, R1, 0xfffffd48 ;  /* 0xfffffd4801017836 */ /* 0x001fe20000000000 */
[----:B------:R-:W0:Y:S01]  /*0020*/  S2R R2, SR_TID.X ;  /* 0x0000000000027919 */ /* 0x000e220000002100 */
[----:B------:R-:W-:Y:S01]  /*0030*/  ELECT P0, URZ, PT ;  /* 0x00000000003f782f */ /* 0x000fe20003800000 */
[----:B------:R-:W-:Y:S01]  /*0040*/  BSSY B0, `(.L_x_0) ;  /* 0x0000015000007945 */ /* 0x000fe20003800000 */
[--C-:B0-----:R-:W-:Y:S02]  /*0050*/  SHF.R.U32.HI R0, RZ, 0x5, R2.reuse ;  /* 0x00000005ff007819 */ /* 0x101fe40000011602 */
[----:B------:R-:W-:-:S03]  /*0060*/  SHF.R.U32.HI R2, RZ, 0x7, R2 ;  /* 0x00000007ff027819 */ /* 0x000fc60000011602 */
[----:B------:R-:W0:Y:S04]  /*0070*/  SHFL.IDX PT, R3, R0, RZ, 0x1f ;  /* 0x00001fff00037589 */ /* 0x000e2800000e0000 */
[----:B------:R-:W1:Y:S01]  /*0080*/  SHFL.IDX PT, R2, R2, RZ, 0x1f ;  /* 0x00001fff02027589 */ /* 0x000e6200000e0000 */
[----:B0-----:R-:W-:Y:S02]  /*0090*/  R2UR UR10, R3 ;  /* 0x00000000030a72ca */ /* 0x001fe400000e0000 */
[----:B-1----:R-:W-:-:S11]  /*00a0*/  R2UR UR5, R2 ;  /* 0x00000000020572ca */ /* 0x002fd600000e0000 */
[----:B------:R-:W-:Y:S02]  /*00b0*/  USHF.R.S32.HI UR4, URZ, 0x1f, UR10 ;  /* 0x0000001f3f047899 */ /* 0x000fe4000801140a */
[----:B------:R-:W-:Y:S02]  /*00c0*/  ISETP.NE.OR P0, PT, RZ, UR10, !P0 ;  /* 0x0000000aff007c0c */ /* 0x000fe4000c705670 */
[----:B------:R-:W-:-:S04]  /*00d0*/  ULEA.HI UR4, UR4, UR10, URZ, 0x2 ;  /* 0x0000000a04047291 */ /* 0x000fc8000f8f103f */
[----:B------:R-:W-:-:S04]  /*00e0*/  ULOP3.LUT UR4, UR4, 0xfffffffc, URZ, 0xc0, !UPT ;  /* 0xfffffffc04047892 */ /* 0x000fc8000f8ec03f */
[----:B------:R-:W-:-:S03]  /*00f0*/  UIADD3 UR10, UR10, -UR4, URZ ;  /* 0x800000040a0a7290 */ /* 0x000fc6000fffe03f */
[----:B------:R-:W-:Y:S09]  /*0100*/  @P0 BRA `(.L_x_1) ;  /* 0x0000000000200947 */ /* 0x000ff20003800000 */
[----:B------:R-:W-:Y:S02]  /*0110*/  ULDC.64 UR6, c[0x0][0x198] ;  /* 0x0000660000067ab9 */ /* 0x000fe40000000a00 */
[----:B------:R-:W-:Y:S02]  /*0120*/  UIADD3 UR8, UP0, UR6, 0xf0, URZ ;  /* 0x000000f006087890 */ /* 0x000fe4000ff1e03f */
[----:B------:R-:W-:Y:S02]  /*0130*/  UIADD3 UR6, UP1, UR6, 0x1f0, URZ ;  /* 0x000001f006067890 */ /* 0x000fe4000ff3e03f */
[----:B------:R-:W-:Y:S02]  /*0140*/  UIADD3.X UR9, URZ, UR7, URZ, UP0, !UPT ;  /* 0x000000073f097290 */ /* 0x000fe400087fe43f */
[----:B------:R-:W-:-:S07]  /*0150*/  UIADD3.X UR7, URZ, UR7, URZ, UP1, !UPT ;  /* 0x000000073f077290 */ /* 0x000fce0008ffe43f */
[----:B------:R0:W-:Y:S02]  /*0160*/  UTMACCTL.PF [UR8] ;  /* 0x00000000080079b9 */ /* 0x0001e40008040000 */
[----:B------:R0:W-:Y:S02]  /*0170*/  UTMACCTL.PF [UR6] ;  /* 0x00000000060079b9 */ /* 0x0001e40008040000 */
[----:B0-----:R-:W-:Y:S01]  /*0180*/  NOP ;  /* 0x0000000000007918 */ /* 0x001fe20000000000 */
.L_x_1:
[----:B------:R-:W-:Y:S05]  /*0190*/  BSYNC B0 ;  /* 0x0000000000007941 */ /* 0x000fea0003800000 */
.L_x_0:
[----:B------:R-:W0:Y:S01]  /*01a0*/  SHFL.IDX PT, R2, R0, RZ, 0x1f ;  /* 0x00001fff00027589 */ /* 0x000e2200000e0000 */
[----:B------:R-:W-:Y:S01]  /*01b0*/  UISETP.NE.AND UP0, UPT, UR10, 0x3, UPT ;  /* 0x000000030a00788c */ /* 0x000fe2000bf05270 */
[----:B------:R-:W-:Y:S01]  /*01c0*/  ISETP.NE.AND P1, PT, RZ, UR5, PT ;  /* 0x00000005ff007c0c */ /* 0x000fe2000bf25270 */
[----:B------:R-:W-:Y:S02]  /*01d0*/  UIADD3 UR18, UR5, -0x1, URZ ;  /* 0xffffffff05127890 */ /* 0x000fe4000fffe03f */
[----:B------:R-:W-:Y:S02]  /*01e0*/  UISETP.EQ.OR UP0, UPT, UR10, URZ, !UP0 ;  /* 0x0000003f0a00728c */ /* 0x000fe4000c702670 */
[----:B------:R-:W-:Y:S02]  /*01f0*/  UISETP.GE.U32.AND UP1, UPT, UR18, 0x2, UPT ;  /* 0x000000021200788c */ /* 0x000fe4000bf26070 */
[----:B------:R-:W-:-:S04]  /*0200*/  UISETP.EQ.AND UP0, UPT, UR5, URZ, UP0 ;  /* 0x0000003f0500728c */ /* 0x000fc80008702270 */
[----:B------:R-:W-:-:S04]  /*0210*/  USEL UR40, URZ, 0x1, !UP0 ;  /* 0x000000013f287887 */ /* 0x000fc8000c000000 */
[----:B------:R-:W-:Y:S01]  /*0220*/  USEL UR40, UR40, 0x2, UP1 ;  /* 0x0000000228287887 */ /* 0x000fe20008800000 */
[----:B0-----:R-:W-:-:S13]  /*0230*/  ISETP.NE.AND P0, PT, R2, RZ, PT ;  /* 0x000000ff0200720c */ /* 0x001fda0003f05270 */
[----:B------:R-:W-:Y:S05]  /*0240*/  @P0 BRA `(.L_x_2) ;  /* 0x0000000000580947 */ /* 0x000fea0003800000 */
[----:B------:R-:W0:Y:S01]  /*0250*/  S2UR UR8, SR_CgaCtaId ;  /* 0x00000000000879c3 */ /* 0x000e220000008800 */
[----:B------:R-:W-:Y:S01]  /*0260*/  UMOV UR4, 0x400 ;  /* 0x0000040000047882 */ /* 0x000fe20000000000 */
[----:B------:R-:W-:Y:S01]  /*0270*/  UMOV UR5, 0x1 ;  /* 0x0000000100057882 */ /* 0x000fe20000000000 */
[----:B------:R-:W-:Y:S01]  /*0280*/  UMOV UR6, 0x100 ;  /* 0x0000010000067882 */ /* 0x000fe20000000000 */
[----:B------:R-:W-:Y:S01]  /*0290*/  ELECT P0, URZ, PT ;  /* 0x00000000003f782f */ /* 0x000fe20003800000 */
[----:B------:R-:W-:-:S04]  /*02a0*/  UIADD3 UR6, -UR6, 0x100000, URZ ;  /* 0x0010000006067890 */ /* 0x000fc8000fffe13f */
[----:B------:R-:W-:Y:S02]  /*02b0*/  USHF.L.U32 UR7, UR6, 0xb, URZ ;  /* 0x0000000b06077899 */ /* 0x000fe4000800063f */
[----:B------:R-:W-:Y:S02]  /*02c0*/  USHF.L.U32 UR6, UR6, 0x1, URZ ;  /* 0x0000000106067899 */ /* 0x000fe4000800063f */
[----:B0-----:R-:W-:Y:S02]  /*02d0*/  ULEA UR8, UR8, UR4, 0x18 ;  /* 0x0000000408087291 */ /* 0x001fe4000f8ec03f */
[----:B------:R-:W-:-:S04]  /*02e0*/  UIADD3 UR4, -UR5, 0x100000, URZ ;  /* 0x0010000005047890 */ /* 0x000fc8000fffe13f */
[----:B------:R-:W-:Y:S02]  /*02f0*/  USHF.L.U32 UR5, UR4, 0xb, URZ ;  /* 0x0000000b04057899 */ /* 0x000fe4000800063f */
[----:B------:R-:W-:Y:S01]  /*0300*/  USHF.L.U32 UR4, UR4, 0x1, URZ ;  /* 0x0000000104047899 */ /* 0x000fe2000800063f */
[----:B------:R-:W0:Y:S11]  /*0310*/  FENCE.VIEW.ASYNC.S ;  /* 0x00000000000073c6 */ /* 0x000e360000000000 */
[----:B0-----:R0:W1:Y:S01]  /*0320*/  SYNCS.EXCH.64 URZ, [UR8], UR4 ;  /* 0x00000004083f75b2 */ /* 0x0010620008000100 */
[----:B------:R0:W2:Y:S01]  /*0330*/  SYNCS.EXCH.64 URZ, [UR8+0x20], UR6 ;  /* 0x00002006083f75b2 */ /* 0x0000a20008000100 */
[----:B------:R0:W3:Y:S01]  /*0340*/  SYNCS.EXCH.64 URZ, [UR8+0x8], UR4 ;  /* 0x00000804083f75b2 */ /* 0x0000e20008000100 */
[----:B------:R0:W4:Y:S01]  /*0350*/  SYNCS.EXCH.64 URZ, [UR8+0x28], UR6 ;  /* 0x00002806083f75b2 */ /* 0x0001220008000100 */
[----:B------:R0:W0:Y:S01]  /*0360*/  SYNCS.EXCH.64 URZ, [UR8+0x10], UR4 ;  /* 0x00001004083f75b2 */ /* 0x0000220008000100 */
[----:B------:R0:W0:Y:S01]  /*0370*/  SYNCS.EXCH.64 URZ, [UR8+0x30], UR6 ;  /* 0x00003006083f75b2 */ /* 0x0000220008000100 */
[----:B------:R0:W0:Y:S01]  /*0380*/  SYNCS.EXCH.64 URZ, [UR8+0x18], UR4 ;  /* 0x00001804083f75b2 */ /* 0x0000220008000100 */
[----:B------:R0:W0:Y:S01]  /*0390*/  SYNCS.EXCH.64 URZ, [UR8+0x38], UR6 ;  /* 0x00003806083f75b2 */ /* 0x0000220008000100 */
[----:B------:R-:W-:Y:S01]  /*03a0*/  NOP ;  /* 0x0000000000007918 */ /* 0x000fe20000000000 */
.L_x_2:
[----:B------:R-:W5:Y:S01]  /*03b0*/  SHFL.IDX PT, R0, R0, RZ, 0x1f ;  /* 0x00001fff00007589 */ /* 0x000f6200000e0000 */
[----:B------:R-:W-:Y:S01]  /*03c0*/  ELECT P0, URZ, PT ;  /* 0x00000000003f782f */ /* 0x000fe20003800000 */
[----:B------:R-:W1:Y:S01]  /*03d0*/  S2UR UR17, SR_CTAID.Y ;  /* 0x00000000001179c3 */ /* 0x000e620000002600 */
[----:B0-----:R-:W-:Y:S01]  /*03e0*/  ULDC UR5, c[0x0][0x65c] ;  /* 0x0001970000057ab9 */ /* 0x001fe20000000800 */
[----:B------:R-:W-:Y:S01]  /*03f0*/  UMOV UR12, 0x20 ;  /* 0x00000020000c7882 */ /* 0x000fe20000000000 */
[----:B------:R-:W-:Y:S01]  /*0400*/  UISETP.NE.AND UP2, UPT, UR5, 0x1, UPT ;  /* 0x000000010500788c */ /* 0x000fe2000bf45270 */
[----:B------:R-:W-:Y:S01]  /*0410*/  NOP ;  /* 0x0000000000007918 */ /* 0x000fe20000000000 */
[----:B------:R-:W-:Y:S02]  /*0420*/  NOP ;  /* 0x0000000000007918 */ /* 0x000fe40000000000 */
[----:B------:R-:W-:Y:S01]  /*0430*/  UP2UR UR46, UPR, URZ, 0x4 ;  /* 0x000000043f2e7883 */ /* 0x000fe20008000000 */
[----:B------:R-:W0:Y:S01]  /*0440*/  S2UR UR4, SR_CTAID.X ;  /* 0x00000000000479c3 */ /* 0x000e220000002500 */
[----:B------:R-:W-:-:S02]  /*0450*/  PLOP3.LUT P2, PT, PT, PT, UP2, 0x80, 0x0 ;  /* 0x000000000000781c */ /* 0x000fc40003f4f028 */
[----:B------:R-:W-:Y:S02]  /*0460*/  PLOP3.LUT P4, PT, PT, PT, UP2, 0x80, 0x0 ;  /* 0x000000000000781c */ /* 0x000fe40003f8f028 */
[----:B------:R-:W-:Y:S01]  /*0470*/  PLOP3.LUT P3, PT, PT, PT, UP2, 0x80, 0x0 ;  /* 0x000000000000781c */ /* 0x000fe20003f6f028 */
[----:B------:R-:W-:Y:S01]  /*0480*/  @UP2 ULDC UR14, c[0x0][0x10] ;  /* 0x00000400000e2ab9 */ /* 0x000fe20000000800 */
[----:B------:R-:W-:Y:S01]  /*0490*/  @UP2 UMOV UR9, URZ ;  /* 0x0000003f00092c82 */ /* 0x000fe20008000000 */
[----:B------:R-:W-:Y:S01]  /*04a0*/  @!UP2 ULDC UR11, c[0x0][0xc] ;  /* 0x00000300000baab9 */ /* 0x000fe20000000800 */
[----:B-----5:R-:W-:Y:S01]  /*04b0*/  ISETP.NE.OR P0, PT, R0, RZ, !P0 ;  /* 0x000000ff0000720c */ /* 0x020fe20004705670 */
[----:B-1----:R-:W-:Y:S02]  /*04c0*/  @UP2 UMOV UR7, UR17 ;  /* 0x0000001100072c82 */ /* 0x002fe40008000000 */
[----:B------:R-:W-:Y:S01]  /*04d0*/  @UP2 UMOV UR8, UR7 ;  /* 0x0000000700082c82 */ /* 0x000fe20008000000 */
[----:B------:R-:W-:Y:S01]  /*04e0*/  @!UP2 UMOV UR7, UR17 ;  /* 0x000000110007ac82 */ /* 0x000fe20008000000 */
[----:B0-----:R-:W-:-:S08]  /*04f0*/  @UP2 UIMAD.WIDE.U32 UR14, UR4, UR14, UR8 ;  /* 0x0000000e040e22a5 */ /* 0x001fd0000f8e0008 */
[----:B------:R-:W-:Y:S01]  /*0500*/  VOTEU.ALL UP0, P0 ;  /* 0x00000000003f7886 */ /* 0x000fe20000000000 */
[----:B------:R-:W-:Y:S01]  /*0510*/  VOTEU.ALL UP1, P0 ;  /* 0x00000000003f7886 */ /* 0x000fe20000020000 */
[----:B------:R-:W-:-:S03]  /*0520*/  IMAD.U32 R2, RZ, RZ, UR14 ;  /* 0x0000000eff027e24 */ /* 0x000fc6000f8e00ff */
[----:B------:R-:W0:Y:S01]  /*0530*/  @!UP0 S2UR UR6, SR_CgaCtaId ;  /* 0x00000000000689c3 */ /* 0x000e220000008800 */
[----:B------:R-:W-:Y:S01]  /*0540*/  @!UP0 UMOV UR5, 0x400 ;  /* 0x0000040000058882 */ /* 0x000fe20000000000 */
[----:B------:R-:W-:-:S04]  /*0550*/  @!UP0 UIADD3 UR12, -UR12, 0x100000, URZ ;  /* 0x001000000c0c8890 */ /* 0x000fc8000fffe13f */
[----:B------:R-:W-:Y:S02]  /*0560*/  @!UP0 USHF.L.U32 UR13, UR12, 0xb, URZ ;  /* 0x0000000b0c0d8899 */ /* 0x000fe4000800063f */
[----:B------:R-:W-:Y:S01]  /*0570*/  @!UP0 USHF.L.U32 UR12, UR12, 0x1, URZ ;  /* 0x000000010c0c8899 */ /* 0x000fe2000800063f */
[----:B------:R-:W-:Y:S01]  /*0580*/  IMAD.U32 R3, RZ, RZ, UR15 ;  /* 0x0000000fff037e24 */ /* 0x000fe2000f8e00ff */
[----:B0-----:R-:W-:Y:S01]  /*0590*/  @!UP0 ULEA UR16, UR6, UR5, 0x18 ;  /* 0x0000000506108291 */ /* 0x001fe2000f8ec03f */
[----:B------:R-:W-:Y:S01]  /*05a0*/  VOTEU.ALL UP0, P0 ;  /* 0x00000000003f7886 */ /* 0x000fe20000000000 */
[----:B------:R-:W-:Y:S01]  /*05b0*/  PLOP3.LUT P0, PT, PT, PT, UP2, 0x80, 0x0 ;  /* 0x000000000000781c */ /* 0x000fe20003f0f028 */
[----:B------:R-:W-:Y:S01]  /*05c0*/  UMOV UR5, URZ ;  /* 0x0000003f00057c82 */ /* 0x000fe20008000000 */
[----:B------:R-:W-:Y:S01]  /*05d0*/  @UP2 UMOV UR6, URZ ;  /* 0x0000003f00062c82 */ /* 0x000fe20008000000 */
[----:B------:R-:W-:Y:S02]  /*05e0*/  @!UP2 UIMAD.WIDE.U32 UR8, UR11, UR7, UR4 ;  /* 0x000000070b08a2a5 */ /* 0x000fe4000f8e0004 */
[----:B------:R-:W-:-:S04]  /*05f0*/  @UP2 UIADD3 UR6, UR15, UR6, URZ ;  /* 0x000000060f062290 */ /* 0x000fc8000fffe03f */
[----:B------:R-:W-:Y:S01]  /*0600*/  IMAD.U32 R5, RZ, RZ, UR9 ;  /* 0x00000009ff057e24 */ /* 0x000fe2000f8e00ff */
[----:B------:R-:W0:Y:S02]  /*0610*/  FENCE.VIEW.ASYNC.S ;  /* 0x00000000000073c6 */ /* 0x000e240000000000 */
[----:B0-----:R0:W2:Y:S01]  /*0620*/  @!UP0 SYNCS.EXCH.64 URZ, [UR16+0x50], UR12 ;  /* 0x0000500c103f85b2 */ /* 0x0010a20008000100 */
[----:B------:R-:W-:Y:S02]  /*0630*/  @P2 IMAD.U32 R6, RZ, RZ, UR6 ;  /* 0x00000006ff062e24 */ /* 0x000fe4000f8e00ff */
[----:B------:R-:W-:Y:S02]  /*0640*/  @P0 IMAD.MOV.U32 R7, RZ, RZ, R2 ;  /* 0x000000ffff070224 */ /* 0x000fe400078e0002 */
[----:B------:R-:W-:Y:S02]  /*0650*/  IMAD.U32 R2, RZ, RZ, UR8 ;  /* 0x00000008ff027e24 */ /* 0x000fe4000f8e00ff */
[----:B------:R-:W-:-:S02]  /*0660*/  @!P4 IMAD.MOV.U32 R6, RZ, RZ, R5 ;  /* 0x000000ffff06c224 */ /* 0x000fc400078e0005 */
[----:B------:R-:W-:Y:S02]  /*0670*/  @!P3 IMAD.MOV.U32 R7, RZ, RZ, R2 ;  /* 0x000000ffff07b224 */ /* 0x000fe400078e0002 */
[----:B------:R-:W-:Y:S01]  /*0680*/  IMAD.U32 R3, RZ, RZ, UR9 ;  /* 0x00000009ff037e24 */ /* 0x000fe2000f8e00ff */
[----:B------:R0:W-:Y:S01]  /*0690*/  STL [R1+0x200], R6 ;  /* 0x0002000601007387 */ /* 0x0001e20000100800 */
[----:B------:R-:W-:-:S03]  /*06a0*/  IMAD.U32 R4, RZ, RZ, UR8 ;  /* 0x00000008ff047e24 */ /* 0x000fc6000f8e00ff */
[----:B------:R0:W-:Y:S01]  /*06b0*/  STL [R1+0x204], R7 ;  /* 0x0002040701007387 */ /* 0x0001e20000100800 */
[----:B------:R0:W2:Y:S01]  /*06c0*/  @!UP1 SYNCS.EXCH.64 URZ, [UR16+0x58], UR12 ;  /* 0x0000580c103f95b2 */ /* 0x0000a20008000100 */
[----:B------:R-:W-:Y:S01]  /*06d0*/  NOP ;  /* 0x0000000000007918 */ /* 0x000fe20000000000 */
[----:B--234-:R-:W-:Y:S06]  /*06e0*/  BAR.SYNC.DEFER_BLOCKING 0x0 ;  /* 0x0000000000007b1d */ /* 0x01cfec0000010000 */
[----:B------:R-:W-:Y:S05]  /*06f0*/  @!P1 BRA `(.L_x_3) ;  /* 0x0000010000389947 */ /* 0x000fea0003800000 */
[----:B------:R-:W-:-:S06]  /*0700*/  UISETP.GT.U32.AND UP0, UPT, UR18, 0x1, UPT ;  /* 0x000000011200788c */ /* 0x000fcc000bf04070 */
[----:B------:R-:W-:-:S13]  /*0710*/  PLOP3.LUT P0, PT, PT, PT, UP0, 0x80, 0x0 ;  /* 0x000000000000781c */ /* 0x000fda0003f0f008 */
[----:B0-----:R-:W-:Y:S05]  /*0720*/  @P0 EXIT ;  /* 0x000000000000094d */ /* 0x001fea0003800000 */
[----:B------:R-:W-:Y:S01]  /*0730*/  ULDC.64 UR8, c[0x0][0x650] ;  /* 0x0001940000087ab9 */ /* 0x000fe20000000a00 */
[----:B------:R-:W-:Y:S01]  /*0740*/  UMOV UR42, 0xffffffff ;  /* 0xffffffff002a7882 */ /* 0x000fe20000000000 */
[----:B------:R-:W-:Y:S01]  /*0750*/  ISETP.GE.U32.AND P0, PT, R7, UR8, PT ;  /* 0x0000000807007c0c */ /* 0x000fe2000bf06070 */
[----:B------:R-:W-:Y:S01]  /*0760*/  UMOV UR41, 0xffffffff ;  /* 0xffffffff00297882 */ /* 0x000fe20000000000 */
[----:B------:R-:W-:Y:S01]  /*0770*/  UMOV UR44, 0xffffffff ;  /* 0xffffffff002c7882 */ /* 0x000fe20000000000 */
[----:B------:R-:W-:Y:S02]  /*0780*/  PRMT R0, RZ, 0x7610, R0 ;  /* 0x00007610ff007816 */ /* 0x000fe40000000000 */
[----:B------:R-:W-:-:S13]  /*0790*/  ISETP.GE.U32.AND.EX P0, PT, R6, UR9, PT, P0 ;  /* 0x0000000906007c0c */ /* 0x000fda000bf06100 */
[----:B------:R-:W-:Y:S05]  /*07a0*/  @P0 BRA `(.L_x_4) ;  /* 0x0000000400800947 */ /* 0x000fea0003800000 */
[----:B------:R-:W-:Y:S01]  /*07b0*/  I2FP.F32.U32 R0, UR4 ;  /* 0x0000000400007c45 */ /* 0x000fe20008201000 */
[----:B------:R-:W-:Y:S01]  /*07c0*/  ULDC.64 UR16, c[0x0][0x628] ;  /* 0x00018a0000107ab9 */ /* 0x000fe20000000a00 */
[----:B------:R-:W-:Y:S01]  /*07d0*/  ULDC UR6, c[0x0][0x150] ;  /* 0x0000540000067ab9 */ /* 0x000fe20000000800 */
[----:B------:R-:W-:Y:S01]  /*07e0*/  ISETP.NE.U32.AND P0, PT, RZ, UR16, PT ;  /* 0x00000010ff007c0c */ /* 0x000fe2000bf05070 */
[----:B------:R-:W-:Y:S01]  /*07f0*/  ULDC UR15, c[0x0][0x630] ;  /* 0x00018c00000f7ab9 */ /* 0x000fe20000000800 */
[----:B------:R-:W-:Y:S01]  /*0800*/  FMUL R0, R0, UR6 ;  /* 0x0000000600007c20 */ /* 0x000fe20008400000 */
[----:B------:R-:W-:Y:S01]  /*0810*/  R2UR UR18, R7 ;  /* 0x00000000071272ca */ /* 0x000fe200000e0000 */
[----:B------:R-:W-:Y:S01]  /*0820*/  ULDC UR20, c[0x0][0x154] ;  /* 0x0000550000147ab9 */ /* 0x000fe20000000800 */
[----:B------:R-:W-:Y:S01]  /*0830*/  ISETP.NE.AND.EX P0, PT, RZ, UR17, PT, P0 ;  /* 0x00000011ff007c0c */ /* 0x000fe2000bf05300 */
[----:B------:R0:W1:Y:S01]  /*0840*/  F2I.U32.TRUNC.NTZ R2, R0 ;  /* 0x0000000000027305 */ /* 0x000062000020f000 */
[----:B------:R-:W-:-:S02]  /*0850*/  R2UR UR19, R6 ;  /* 0x00000000061372ca */ /* 0x000fc400000e0000 */
[----:B------:R-:W-:Y:S02]  /*0860*/  R2UR UR8, R7 ;  /* 0x00000000070872ca */ /* 0x000fe400000e0000 */
[----:B------:R-:W-:-:S07]  /*0870*/  R2UR UR9, R6 ;  /* 0x00000000060972ca */ /* 0x000fce00000e0000 */
[----:B0-----:R-:W-:Y:S08]  /*0880*/  @!P0 BRA `(.L_x_5) ;  /* 0x0000000000308947 */ /* 0x001ff00003800000 */
[----:B------:R-:W-:Y:S01]  /*0890*/  R2UR UR8, R7 ;  /* 0x00000000070872ca */ /* 0x000fe200000e0000 */
[----:B------:R-:W-:Y:S01]  /*08a0*/  ULDC UR6, c[0x0][0x634] ;  /* 0x00018d0000067ab9 */ /* 0x000fe20000000800 */
[----:B------:R-:W-:-:S11]  /*08b0*/  R2UR UR14, R6 ;  /* 0x00000000060e72ca */ /* 0x000fd600000e0000 */
[----:B------:R-:W-:-:S04]  /*08c0*/  UIADD3 UR6, UP0, UR8, UR6, URZ ;  /* 0x0000000608067290 */ /* 0x000fc8000ff1e03f */
[----:B------:R-:W-:-:S04]  /*08d0*/  UIADD3.X UR14, URZ, UR14, URZ, UP0, !UPT ;  /* 0x0000000e3f0e7290 */ /* 0x000fc800087fe43f */
[----:B------:R-:W-:-:S04]  /*08e0*/  UIMAD.WIDE.U32 UR8, UR14, UR16, URZ ;  /* 0x000000100e0872a5 */ /* 0x000fc8000f8e003f */
[----:B------:R-:W-:Y:S02]  /*08f0*/  UIMAD.WIDE.U32 UR10, UP0, UR6, UR17, UR8 ;  /* 0x00000011060a72a5 */ /* 0x000fe4000f800008 */
[----:B------:R-:W-:Y:S02]  /*0900*/  UIMAD.WIDE.U32 UR8, UR6, UR16, URZ ;  /* 0x00000010060872a5 */ /* 0x000fe4000f8e003f */
[----:B------:R-:W-:Y:S02]  /*0910*/  UIADD3.X UR13, URZ, URZ, URZ, UP0, !UPT ;  /* 0x0000003f3f0d7290 */ /* 0x000fe400087fe43f */
[----:B------:R-:W-:Y:S01]  /*0920*/  UIADD3 URZ, UP0, UR9, UR10, URZ ;  /* 0x0000000a093f7290 */ /* 0x000fe2000ff1e03f */
[----:B------:R-:W-:-:S03]  /*0930*/  UMOV UR12, UR11 ;  /* 0x0000000b000c7c82 */ /* 0x000fc60008000000 */
[----:B------:R-:W-:-:S12]  /*0940*/  UIMAD.WIDE.U32.X UR8, UR14, UR17, UR12, UP0 ;  /* 0x000000110e0872a5 */ /* 0x000fd800080e040c */
.L_x_5:
[----:B------:R-:W-:Y:S01]  /*0950*/  USHF.R.U64 UR44, UR8, UR15, UR9 ;  /* 0x0000000f082c7299 */ /* 0x000fe20008001209 */
[----:B------:R-:W-:Y:S01]  /*0960*/  I2FP.F32.U32 R0, UR7 ;  /* 0x0000000700007c45 */ /* 0x000fe20008201000 */
[----:B------:R-:W-:Y:S01]  /*0970*/  USHF.R.U32.HI UR5, URZ, UR15, UR9 ;  /* 0x0000000f3f057299 */ /* 0x000fe20008011609 */
[----:B-1----:R-:W-:Y:S01]  /*0980*/  R2UR UR12, R2 ;  /* 0x00000000020c72ca */ /* 0x002fe200000e0000 */
[----:B------:R-:W-:Y:S02]  /*0990*/  UIADD3 UR6, UP0, URZ, -UR44, URZ ;  /* 0x8000002c3f067290 */ /* 0x000fe4000ff1e03f */
[----:B------:R-:W-:Y:S01]  /*09a0*/  FMUL R0, R0, UR20 ;  /* 0x0000001400007c20 */ /* 0x000fe20008400000 */
[----:B------:R-:W-:Y:S01]  /*09b0*/  ULDC.64 UR8, c[0x0][0x620] ;  /* 0x0001880000087ab9 */ /* 0x000fe20000000a00 */
[----:B------:R-:W-:Y:S01]  /*09c0*/  UIADD3.X UR5, URZ, ~UR5, URZ, UP0, !UPT ;  /* 0x800000053f057290 */ /* 0x000fe200087fe43f */
[----:B------:R-:W-:Y:S01]  /*09d0*/  UMOV UR10, UR18 ;  /* 0x00000012000a7c82 */ /* 0x000fe20008000000 */
[----:B------:R-:W-:-:S02]  /*09e0*/  UMOV UR11, UR19 ;  /* 0x00000013000b7c82 */ /* 0x000fc40008000000 */
[----:B------:R-:W-:Y:S01]  /*09f0*/  UIMAD UR5, UR5, UR8, URZ ;  /* 0x00000008050572a4 */ /* 0x000fe2000f8e023f */
[----:B------:R-:W0:Y:S01]  /*0a00*/  F2I.U32.TRUNC.NTZ R0, R0 ;  /* 0x0000000000007305 */ /* 0x000e22000020f000 */
[----:B------:R-:W-:Y:S02]  /*0a10*/  UIMAD.WIDE.U32 UR10, UR6, UR8, UR10 ;  /* 0x00000008060a72a5 */ /* 0x000fe4000f8e000a */
[----:B------:R-:W-:Y:S01]  /*0a20*/  UIMAD UR6, UR6, UR9, UR5 ;  /* 0x00000009060672a4 */ /* 0x000fe2000f8e0205 */
[----:B------:R-:W-:Y:S01]  /*0a30*/  ULDC UR21, c[0x0][0x658] ;  /* 0x0001960000157ab9 */ /* 0x000fe20000000800 */
[----:B------:R-:W-:Y:S02]  /*0a40*/  UMOV UR19, 0xffffffff ;  /* 0xffffffff00137882 */ /* 0x000fe40000000000 */
[----:B------:R-:W-:Y:S01]  /*0a50*/  UIADD3 UR6, UR11, UR6, URZ ;  /* 0x000000060b067290 */ /* 0x000fe2000fffe03f */
[----:B------:R-:W-:Y:S01]  /*0a60*/  ULDC UR15, c[0x0][0x618] ;  /* 0x00018600000f7ab9 */ /* 0x000fe20000000800 */
[----:B------:R-:W-:Y:S01]  /*0a70*/  ULDC.64 UR8, c[0x0][0x640] ;  /* 0x0001900000087ab9 */ /* 0x000fe20000000a00 */
[----:B------:R-:W-:Y:S01]  /*0a80*/  USHF.L.U32 UR11, UR19, UR21, URZ ;  /* 0x00000015130b7299 */ /* 0x000fe2000800063f */
[----:B------:R-:W-:Y:S01]  /*0a90*/  ISETP.NE.U32.AND P0, PT, RZ, UR8, PT ;  /* 0x00000008ff007c0c */ /* 0x000fe2000bf05070 */
[----:B------:R-:W-:-:S02]  /*0aa0*/  USHF.R.U64 UR19, UR10, UR15, UR6 ;  /* 0x0000000f0a137299 */ /* 0x000fc40008001206 */
[----:B------:R-:W-:Y:S01]  /*0ab0*/  USHF.R.U32.HI UR10, URZ, UR15, UR6 ;  /* 0x0000000f3f0a7299 */ /* 0x000fe20008011606 */
[----:B0-----:R-:W-:Y:S01]  /*0ac0*/  R2UR UR14, R0 ;  /* 0x00000000000e72ca */ /* 0x001fe200000e0000 */
[----:B------:R-:W-:Y:S01]  /*0ad0*/  ULDC UR17, c[0x0][0x608] ;  /* 0x0001820000117ab9 */ /* 0x000fe20000000800 */
[----:B------:R-:W-:Y:S01]  /*0ae0*/  ISETP.NE.AND.EX P0, PT, RZ, UR9, PT, P0 ;  /* 0x00000009ff007c0c */ /* 0x000fe2000bf05300 */
[----:B------:R-:W-:Y:S02]  /*0af0*/  USHF.R.U64 UR23, UR19, UR17, UR10 ;  /* 0x0000001113177299 */ /* 0x000fe4000800120a */
[----:B------:R-:W-:Y:S01]  /*0b00*/  USHF.R.U32.HI UR10, URZ, UR17, UR10 ;  /* 0x000000113f0a7299 */ /* 0x000fe2000801160a */
[----:B------:R-:W-:Y:S01]  /*0b10*/  UMOV UR16, 0x1 ;  /* 0x0000000100107882 */ /* 0x000fe20000000000 */
[----:B------:R-:W-:Y:S02]  /*0b20*/  UIADD3 UR12, -UR12, URZ, URZ ;  /* 0x0000003f0c0c7290 */ /* 0x000fe4000fffe13f */
[----:B------:R-:W-:-:S02]  /*0b30*/  USHF.R.U64 UR24, UR23, UR21, UR10 ;  /* 0x0000001517187299 */ /* 0x000fc4000800120a */
[----:B------:R-:W-:Y:S01]  /*0b40*/  USHF.L.U32 UR6, UR16, UR21, URZ ;  /* 0x0000001510067299 */ /* 0x000fe2000800063f */
[----:B------:R-:W-:Y:S01]  /*0b50*/  ULDC UR13, c[0x0][0x144] ;  /* 0x00005100000d7ab9 */ /* 0x000fe20000000800 */
[----:B------:R-:W-:Y:S01]  /*0b60*/  ULDC UR5, c[0x0][0x600] ;  /* 0x0001800000057ab9 */ /* 0x000fe20000000800 */
[----:B------:R-:W-:Y:S02]  /*0b70*/  ULOP3.LUT UR16, URZ, UR11, URZ, 0x33, !UPT ;  /* 0x0000000b3f107292 */ /* 0x000fe4000f8e333f */
[----:B------:R-:W-:Y:S02]  /*0b80*/  USHF.R.U32.HI UR11, URZ, UR21, UR10 ;  /* 0x000000153f0b7299 */ /* 0x000fe4000801160a */
[----:B------:R-:W-:Y:S02]  /*0b90*/  UIADD3 UR18, UR5, -0x1, URZ ;  /* 0xffffffff05127890 */ /* 0x000fe4000fffe03f */
[----:B------:R-:W-:Y:S02]  /*0ba0*/  UIADD3 UR20, -UR14, URZ, URZ ;  /* 0x0000003f0e147290 */ /* 0x000fe4000fffe13f */
[----:B------:R-:W-:Y:S01]  /*0bb0*/  UIMAD UR4, UR13, UR12, UR4 ;  /* 0x0000000c0d0472a4 */ /* 0x000fe2000f8e0204 */
[----:B------:R-:W-:Y:S01]  /*0bc0*/  ULDC UR25, c[0x0][0x148] ;  /* 0x0000520000197ab9 */ /* 0x000fe20000000800 */
[----:B------:R-:W-:Y:S01]  /*0bd0*/  ULDC UR21, c[0x0][0x648] ;  /* 0x0001920000157ab9 */ /* 0x000fe20000000800 */
[----:B------:R-:W-:Y:S01]  /*0be0*/  ULDC UR22, c[0x0][0x638] ;  /* 0x00018e0000167ab9 */ /* 0x000fe20000000800 */
[----:B------:R-:W-:Y:S01]  /*0bf0*/  UMOV UR10, UR24 ;  /* 0x00000018000a7c82 */ /* 0x000fe20008000000 */
[----:B------:R-:W-:Y:S07]  /*0c00*/  @!P0 BRA `(.L_x_6) ;  /* 0x0000000000308947 */ /* 0x000fee0003800000 */
[----:B------:R-:W-:Y:S02]  /*0c10*/  ULDC UR14, c[0x0][0x64c] ;  /* 0x00019300000e7ab9 */ /* 0x000fe40000000800 */
        /* <DEDUP_REMOVED lines=8> */
[----:B------:R-:W-:-:S07]  /*0ca0*/  UIMAD.WIDE.U32.X UR8, UR17, UR9, UR14, UP0 ;  /* 0x00000009110872a5 */ /* 0x000fce00080e040e */
[----:B------:R-:W-:Y:S01]  /*0cb0*/  UMOV UR10, UR8 ;  /* 0x00000008000a7c82 */ /* 0x000fe20008000000 */
[----:B------:R-:W-:-:S05]  /*0cc0*/  UMOV UR11, UR9 ;  /* 0x00000009000b7c82 */ /* 0x000fca0008000000 */
.L_x_6:
[----:B------:R-:W-:Y:S01]  /*0cd0*/  UISETP.NE.AND UP0, UPT, UR46, URZ, UPT ;  /* 0x0000003f2e00728c */ /* 0x000fe2000bf05270 */
[----:B------:R-:W-:Y:S01]  /*0ce0*/  IMAD.MOV.U32 R0, RZ, RZ, 0x1 ;  /* 0x00000001ff007424 */ /* 0x000fe200078e00ff */
[----:B------:R-:W-:Y:S02]  /*0cf0*/  USHF.R.U64 UR8, UR10, UR21, UR11 ;  /* 0x000000150a087299 */ /* 0x000fe4000800120b */
[----:B------:R-:W-:Y:S02]  /*0d00*/  ULOP3.LUT UR16, UR23, UR16, URZ, 0xc0, !UPT ;  /* 0x0000001017107292 */ /* 0x000fe4000f8ec03f */
[----:B------:R-:W-:Y:S02]  /*0d10*/  ULOP3.LUT UR18, UR19, UR18, URZ, 0xc0, !UPT ;  /* 0x0000001213127292 */ /* 0x000fe4000f8ec03f */
[----:B------:R-:W-:-:S03]  /*0d20*/  UIMAD UR16, UR6, UR8, UR16 ;  /* 0x00000008061072a4 */ /* 0x000fc6000f8e0210 */
[----:B------:R-:W-:Y:S02]  /*0d30*/  @UP0 UIMAD UR4, UR25, UR20, UR7 ;  /* 0x00000014190402a4 */ /* 0x000fe4000f8e0207 */
[----:B------:R-:W-:-:S04]  /*0d40*/  UIADD3 UR7, -UR8, URZ, URZ ;  /* 0x0000003f08077290 */ /* 0x000fc8000fffe13f */
[----:B------:R-:W-:-:S03]  /*0d50*/  UIMAD UR6, UR7, UR22, UR24 ;  /* 0x00000016070672a4 */ /* 0x000fc6000f8e0218 */
[----:B------:R-:W-:Y:S01]  /*0d60*/  ULDC UR7, c[0x0][0x610] ;  /* 0x0001840000077ab9 */ /* 0x000fe20000000800 */
[----:B------:R-:W-:Y:S02]  /*0d70*/  UIMAD UR6, UR6, UR5, UR18 ;  /* 0x00000005060672a4 */ /* 0x000fe4000f8e0212 */
[----:B------:R-:W-:-:S04]  /*0d80*/  UIMAD UR4, UR16, UR7, UR4 ;  /* 0x00000007100472a4 */ /* 0x000fc8000f8e0204 */
[----:B------:R-:W-:Y:S02]  /*0d90*/  USEL UR41, UR6, UR4, !UP0 ;  /* 0x0000000406297287 */ /* 0x000fe4000c000000 */
[----:B------:R-:W-:-:S12]  /*0da0*/  USEL UR42, UR4, UR6, !UP0 ;  /* 0x00000006042a7287 */ /* 0x000fd8000c000000 */
.L_x_4:
[----:B------:R-:W-:-:S08]  /*0db0*/  NOP ;  /* 0x0000000000007918 */ /* 0x000fd00000000000 */
[----:B------:R-:W0:Y:S02]  /*0dc0*/  USETMAXREG.TRY_ALLOC.CTAPOOL UP0, 0xf0 ;  /* 0x000000f0000079c8 */ /* 0x000e240008000600 */
[----:B0-----:R-:W-:-:S13]  /*0dd0*/  PLOP3.LUT P0, PT, PT, PT, UP0, 0x80, 0x0 ;  /* 0x000000000000781c */ /* 0x001fda0003f0f008 */
[----:B------:R-:W-:Y:S05]  /*0de0*/  @!P0 BRA `(.L_x_4) ;  /* 0xfffffffc00f08947 */ /* 0x000fea000383ffff */
[----:B------:R-:W-:Y:S01]  /*0df0*/  ULDC.64 UR4, c[0x0][0x598] ;  /* 0x0001660000047ab9 */ /* 0x000fe20000000a00 */
[----:B------:R-:W-:Y:S01]  /*0e00*/  ULDC.64 UR36, c[0x0][0x208] ;  /* 0x0000820000247ab9 */ /* 0x000fe20000000a00 */
[----:B------:R-:W-:-:S04]  /*0e10*/  ISETP.NE.U32.AND P0, PT, RZ, UR4, PT ;  /* 0x00000004ff007c0c */ /* 0x000fc8000bf05070 */
[----:B------:R-:W-:-:S13]  /*0e20*/  ISETP.NE.AND.EX P0, PT, RZ, UR5, PT, P0 ;  /* 0x00000005ff007c0c */ /* 0x000fda000bf05300 */
[----:B------:R-:W-:Y:S05]  /*0e30*/  @!P0 BRA `(.L_x_7) ;  /* 0x00000000001c8947 */ /* 0x000fea0003800000 */
[----:B------:R-:W0:Y:S02]  /*0e40*/  LDC.64 R2, c[0x0][0x598] ;  /* 0x00016600ff027b82 */ /* 0x000e240000000a00 */
[----:B0-----:R-:W2:Y:S02]  /*0e50*/  LDG.E.64 R2, desc[UR36][R2.64] ;  /* 0x0000002402027981 */ /* 0x001ea4000c1e1b00 */
[----:B--2---:R-:W-:-:S04]  /*0e60*/  ISETP.NE.U32.AND P0, PT, R2, RZ, PT ;  /* 0x000000ff0200720c */ /* 0x004fc80003f05070 */
[----:B------:R-:W-:-:S13]  /*0e70*/  ISETP.NE.AND.EX P0, PT, R3, RZ, PT, P0 ;  /* 0x000000ff0300720c */ /* 0x000fda0003f05300 */
[----:B------:R-:W-:Y:S05]  /*0e80*/  @!P0 BRA `(.L_x_7) ;  /* 0x0000000000088947 */ /* 0x000fea0003800000 */
[----:B------:R0:W5:Y:S01]  /*0e90*/  LD.E R17, desc[UR36][R2.64] ;  /* 0x0000002402117980 */ /* 0x000162000c101900 */
[----:B------:R-:W-:Y:S05]  /*0ea0*/  BRA `(.L_x_8) ;  /* 0x0000000000247947 */ /* 0x000fea0003800000 */
.L_x_7:
[----:B------:R-:W-:Y:S02]  /*0eb0*/  ULDC.64 UR4, c[0x0][0x588] ;  /* 0x0001620000047ab9 */ /* 0x000fe40000000a00 */
[----:B------:R-:W-:-:S04]  /*0ec0*/  ISETP.NE.U32.AND P0, PT, RZ, UR4, PT ;  /* 0x00000004ff007c0c */ /* 0x000fc8000bf05070 */
[----:B------:R-:W-:-:S13]  /*0ed0*/  ISETP.NE.AND.EX P0, PT, RZ, UR5, PT, P0 ;  /* 0x00000005ff007c0c */ /* 0x000fda000bf05300 */
[----:B------:R-:W-:Y:S05]  /*0ee0*/  @!P0 BRA `(.L_x_9) ;  /* 0x00000000000c8947 */ /* 0x000fea0003800000 */
[----:B------:R-:W0:Y:S02]  /*0ef0*/  LDC.64 R2, c[0x0][0x588] ;  /* 0x00016200ff027b82 */ /* 0x000e240000000a00 */
[----:B0-----:R1:W5:Y:S01]  /*0f00*/  LDG.E R17, desc[UR36][R2.64] ;  /* 0x0000002402117981 */ /* 0x001362000c1e1900 */
[----:B------:R-:W-:Y:S05]  /*0f10*/  BRA `(.L_x_8) ;  /* 0x0000000000087947 */ /* 0x000fea0003800000 */
.L_x_9:
[----:B------:R-:W-:Y:S02]  /*0f20*/  ULDC UR4, c[0x0][0x580] ;  /* 0x0001600000047ab9 */ /* 0x000fe40000000800 */
[----:B------:R-:W-:-:S07]  /*0f30*/  IMAD.U32 R17, RZ, RZ, UR4 ;  /* 0x00000004ff117e24 */ /* 0x000fce000f8e00ff */
.L_x_8:
[----:B------:R-:W-:Y:S02]  /*0f40*/  ULDC.64 UR4, c[0x0][0x5a0] ;  /* 0x0001680000047ab9 */ /* 0x000fe40000000a00 */
[----:B------:R-:W-:-:S04]  /*0f50*/  ISETP.NE.U32.AND P0, PT, RZ, UR4, PT ;  /* 0x00000004ff007c0c */ /* 0x000fc8000bf05070 */
[----:B------:R-:W-:-:S13]  /*0f60*/  ISETP.NE.AND.EX P0, PT, RZ, UR5, PT, P0 ;  /* 0x00000005ff007c0c */ /* 0x000fda000bf05300 */
[----:B------:R-:W-:Y:S05]  /*0f70*/  @!P0 BRA `(.L_x_10) ;  /* 0x00000000001c8947 */ /* 0x000fea0003800000 */
[----:B01----:R-:W0:Y:S02]  /*0f80*/  LDC.64 R2, c[0x0][0x5a0] ;  /* 0x00016800ff027b82 */ /* 0x003e240000000a00 */
[----:B0-----:R-:W2:Y:S02]  /*0f90*/  LDG.E.64 R2, desc[UR36][R2.64] ;  /* 0x0000002402027981 */ /* 0x001ea4000c1e1b00 */
[----:B--2---:R-:W-:-:S04]  /*0fa0*/  ISETP.NE.U32.AND P0, PT, R2, RZ, PT ;  /* 0x000000ff0200720c */ /* 0x004fc80003f05070 */
[----:B------:R-:W-:-:S13]  /*0fb0*/  ISETP.NE.AND.EX P0, PT, R3, RZ, PT, P0 ;  /* 0x000000ff0300720c */ /* 0x000fda0003f05300 */
[----:B------:R-:W-:Y:S05]  /*0fc0*/  @!P0 BRA `(.L_x_10) ;  /* 0x0000000000088947 */ /* 0x000fea0003800000 */
[----:B------:R0:W5:Y:S01]  /*0fd0*/  LD.E R18, desc[UR36][R2.64] ;  /* 0x0000002402127980 */ /* 0x000162000c101900 */
[----:B------:R-:W-:Y:S05]  /*0fe0*/  BRA `(.L_x_11) ;  /* 0x0000000000247947 */ /* 0x000fea0003800000 */
.L_x_10:
[----:B------:R-:W-:Y:S02]  /*0ff0*/  ULDC.64 UR4, c[0x0][0x590] ;  /* 0x0001640000047ab9 */ /* 0x000fe40000000a00 */
[----:B------:R-:W-:-:S04]  /*1000*/  ISETP.NE.U32.AND P0, PT, RZ, UR4, PT ;  /* 0x00000004ff007c0c */ /* 0x000fc8000bf05070 */
[----:B------:R-:W-:-:S13]  /*1010*/  ISETP.NE.AND.EX P0, PT, RZ, UR5, PT, P0 ;  /* 0x00000005ff007c0c */ /* 0x000fda000bf05300 */
[----:B------:R-:W-:Y:S05]  /*1020*/  @!P0 BRA `(.L_x_12) ;  /* 0x00000000000c8947 */ /* 0x000fea0003800000 */
[----:B------:R-:W2:Y:S02]  /*1030*/  LDC.64 R18, c[0x0][0x590] ;  /* 0x00016400ff127b82 */ /* 0x000ea40000000a00 */
[----:B--2---:R2:W5:Y:S01]  /*1040*/  LDG.E R18, desc[UR36][R18.64] ;  /* 0x0000002412127981 */ /* 0x004562000c1e1900 */
[----:B------:R-:W-:Y:S05]  /*1050*/  BRA `(.L_x_11) ;  /* 0x0000000000087947 */ /* 0x000fea0003800000 */
.L_x_12:
[----:B------:R-:W-:Y:S02]  /*1060*/  ULDC UR4, c[0x0][0x584] ;  /* 0x0001610000047ab9 */ /* 0x000fe40000000800 */
[----:B------:R-:W-:-:S07]  /*1070*/  IMAD.U32 R18, RZ, RZ, UR4 ;  /* 0x00000004ff127e24 */ /* 0x000fce000f8e00ff */
.L_x_11:
[----:B------:R-:W-:-:S13]  /*1080*/  LOP3.LUT P0, RZ, R0, 0xff, RZ, 0xc0, !PT ;  /* 0x000000ff00ff7812 */ /* 0x000fda000780c0ff */
[----:B------:R-:W-:Y:S05]  /*1090*/  @!P0 EXIT ;  /* 0x000000000000894d */ /* 0x000fea0003800000 */
[----:B------:R-:W-:Y:S01]  /*10a0*/  ULDC UR4, c[0x0][0x28c] ;  /* 0x0000a30000047ab9 */ /* 0x000fe20000000800 */
[----:B------:R-:W-:Y:S01]  /*10b0*/  UMOV UR39, URZ ;  /* 0x0000003f00277c82 */ /* 0x000fe20008000000 */
[----:B------:R-:W-:Y:S01]  /*10c0*/  UIADD3 UR4, UR4, 0x1f, URZ ;  /* 0x0000001f04047890 */ /* 0x000fe2000fffe03f */
[----:B------:R-:W-:-:S03]  /*10d0*/  UMOV UR38, URZ ;  /* 0x0000003f00267c82 */ /* 0x000fc60008000000 */
[----:B------:R-:W-:-:S04]  /*10e0*/  USHF.R.S32.HI UR5, URZ, 0x1f, UR4 ;  /* 0x0000001f3f057899 */ /* 0x000fc80008011404 */
[----:B------:R-:W-:-:S04]  /*10f0*/  ULEA.HI UR5, UR5, UR4, URZ, 0x5 ;  /* 0x0000000405057291 */ /* 0x000fc8000f8f283f */
[----:B------:R-:W-:-:S12]  /*1100*/  USHF.R.S32.HI UR43, URZ, 0x5, UR5 ;  /* 0x000000053f2b7899 */ /* 0x000fd80008011405 */
.L_x_546:
[----:B------:R-:W3:Y:S01]  /*1110*/  S2R R0, SR_TID.X ;  /* 0x0000000000007919 */ /* 0x000ee20000002100 */
[----:B----4-:R-:W4:Y:S01]  /*1120*/  S2UR UR7, SR_CgaCtaId ;  /* 0x00000000000779c3 */ /* 0x010f220000008800 */
[----:B------:R-:W-:Y:S02]  /*1130*/  UMOV UR6, 0x400 ;  /* 0x0000040000067882 */ /* 0x000fe40000000000 */
[----:B----4-:R-:W-:Y:S01]  /*1140*/  ULEA UR6, UR7, UR6, 0x18 ;  /* 0x0000000607067291 */ /* 0x010fe2000f8ec03f */
[----:B---3--:R-:W-:-:S04]  /*1150*/  LOP3.LUT R0, R0, 0x80, RZ, 0xc0, !PT ;  /* 0x0000008000007812 */ /* 0x008fc800078ec0ff */
[----:B------:R-:W-:-:S06]  /*1160*/  SHF.R.U32.HI R0, RZ, 0x7, R0 ;  /* 0x00000007ff007819 */ /* 0x000fcc0000011600 */
[----:B------:R-:W3:Y:S02]  /*1170*/  SHFL.IDX PT, R0, R0, RZ, 0x1f ;  /* 0x00001fff00007589 */ /* 0x000ee400000e0000 */
[----:B---3--:R-:W-:-:S13]  /*1180*/  R2UR UR4, R0 ;  /* 0x00000000000472ca */ /* 0x008fda00000e0000 */
[----:B------:R-:W-:-:S04]  /*1190*/  ULEA.HI UR5, UR4, UR4, URZ, 0x1 ;  /* 0x0000000404057291 */ /* 0x000fc8000f8f083f */
[----:B------:R-:W-:-:S04]  /*11a0*/  ULOP3.LUT UR5, UR5, 0x1ffffe, URZ, 0xc0, !UPT ;  /* 0x001ffffe05057892 */ /* 0x000fc8000f8ec03f */
[----:B------:R-:W-:-:S03]  /*11b0*/  UIADD3 UR5, UR4, -UR5, URZ ;  /* 0x8000000504057290 */ /* 0x000fc6000fffe03f */
[----:B------:R-:W-:Y:S01]  /*11c0*/  ULDC UR4, c[0x0][0x28c] ;  /* 0x0000a30000047ab9 */ /* 0x000fe20000000800 */
[----:B------:R-:W-:Y:S01]  /*11d0*/  ULEA UR5, UR5, UR6, 0xb ;  /* 0x0000000605057291 */ /* 0x000fe2000f8e583f */
[----:B------:R-:W-:-:S03]  /*11e0*/  ISETP.LT.AND P0, PT, RZ, UR4, PT ;  /* 0x00000004ff007c0c */ /* 0x000fc6000bf01270 */
[----:B------:R-:W-:-:S04]  /*11f0*/  UIADD3 UR5, UR5, 0x100, URZ ;  /* 0x0000010005057890 */ /* 0x000fc8000fffe03f */
[----:B------:R-:W-:-:S04]  /*1200*/  USHF.R.U32.HI UR5, URZ, 0x4, UR5 ;  /* 0x000000043f057899 */ /* 0x000fc80008011605 */
[----:B------:R-:W-:-:S04]  /*1210*/  ULOP3.LUT UR5, UR5, 0x3fff, URZ, 0xc0, !UPT ;  /* 0x00003fff05057892 */ /* 0x000fc8000f8ec03f */
[----:B------:R-:W-:Y:S01]  /*1220*/  ULOP3.LUT UR45, UR5, 0x10000, URZ, 0xfc, !UPT ;  /* 0x00010000052d7892 */ /* 0x000fe2000f8efc3f */
[----:B------:R-:W-:Y:S11]  /*1230*/  @P0 BRA `(.L_x_13) ;  /* 0x0000000000400947 */ /* 0x000ff60003800000 */
[----:B------:R-:W-:Y:S01]  /*1240*/  MOV R0, 0x0 ;  /* 0x0000000000007802 */ /* 0x000fe20000000f00 */
[----:B------:R-:W-:Y:S01]  /*1250*/  ULDC.64 UR4, c[0x4][0x68] ;  /* 0x01001a0000047ab9 */ /* 0x000fe20000000a00 */
[----:B------:R-:W-:Y:S01]  /*1260*/  ULDC.64 UR6, c[0x4][0x8] ;  /* 0x0100020000067ab9 */ /* 0x000fe20000000a00 */
[----:B------:R-:W-:Y:S01]  /*1270*/  IMAD.U32 R4, RZ, RZ, UR4 ;  /* 0x00000004ff047e24 */ /* 0x000fe2000f8e00ff */
[----:B01----:R0:W1:Y:S01]  /*1280*/  LDC.64 R2, c[0x4][R0] ;  /* 0x0100000000027b82 */ /* 0x0030620000000a00 */
[----:B------:R-:W-:Y:S01]  /*1290*/  IMAD.U32 R5, RZ, RZ, UR5 ;  /* 0x00000005ff057e24 */ /* 0x000fe2000f8e00ff */
[----:B------:R-:W-:Y:S01]  /*12a0*/  ULDC.64 UR4, c[0x4][0x70] ;  /* 0x01001c0000047ab9 */ /* 0x000fe20000000a00 */
[----:B------:R-:W-:Y:S02]  /*12b0*/  IMAD.U32 R10, RZ, RZ, UR6 ;  /* 0x00000006ff0a7e24 */ /* 0x000fe4000f8e00ff */
[----:B------:R-:W-:Y:S02]  /*12c0*/  IMAD.U32 R6, RZ, RZ, UR4 ;  /* 0x00000004ff067e24 */ /* 0x000fe4000f8e00ff */
[----:B------:R-:W-:-:S02]  /*12d0*/  IMAD.U32 R7, RZ, RZ, UR5 ;  /* 0x00000005ff077e24 */ /* 0x000fc4000f8e00ff */
[----:B------:R-:W-:Y:S02]  /*12e0*/  IMAD.U32 R11, RZ, RZ, UR7 ;  /* 0x00000007ff0b7e24 */ /* 0x000fe4000f8e00ff */
[----:B------:R-:W-:Y:S02]  /*12f0*/  IMAD.MOV.U32 R8, RZ, RZ, 0x1e1 ;  /* 0x000001e1ff087424 */ /* 0x000fe400078e00ff */
[----:B------:R-:W-:Y:S02]  /*1300*/  IMAD.MOV.U32 R12, RZ, RZ, 0x1 ;  /* 0x00000001ff0c7424 */ /* 0x000fe400078e00ff */
[----:B0-----:R-:W-:-:S07]  /*1310*/  IMAD.MOV.U32 R13, RZ, RZ, RZ ;  /* 0x000000ffff0d7224 */ /* 0x001fce00078e00ff */
[----:B------:R-:W-:-:S07]  /*1320*/  LEPC R20, `(.L_x_13) ;  /* 0x000000001014794e */ /* 0x000fce0000000000 */
[----:B-12--5:R-:W-:Y:S05]  /*1330*/  CALL.ABS.NOINC R2 ;  /* 0x0000000002007343 */ /* 0x026fea0003c00000 */
.L_x_13:
[----:B------:R-:W-:-:S06]  /*1340*/  ULOP3.LUT UR4, UR40, 0x1, URZ, 0xfc, !UPT ;  /* 0x0000000128047892 */ /* 0x000fcc000f8efc3f */
[----:B------:R-:W-:-:S05]  /*1350*/  IMAD.U32 R0, RZ, RZ, UR4 ;  /* 0x00000004ff007e24 */ /* 0x000fca000f8e00ff */
[----:B------:R-:W-:-:S13]  /*1360*/  ISETP.NE.AND P0, PT, R0, 0x3, PT ;  /* 0x000000030000780c */ /* 0x000fda0003f05270 */
[----:B------:R-:W-:Y:S05]  /*1370*/  @!P0 BRA `(.L_x_14) ;  /* 0x0000000000048947 */ /* 0x000fea0003800000 */
[----:B------:R-:W-:Y:S01]  /*1380*/  BPT.TRAP 0x1 ;  /* 0x000000040000795c */ /* 0x000fe20000300000 */
.L_x_14:
[----:B------:R-:W3:Y:S01]  /*1390*/  S2UR UR5, SR_CgaCtaId ;  /* 0x00000000000579c3 */ /* 0x000ee20000008800 */
[----:B------:R-:W-:Y:S01]  /*13a0*/  UMOV UR4, 0x400 ;  /* 0x0000040000047882 */ /* 0x000fe20000000000 */
[----:B01----:R-:W-:Y:S02]  /*13b0*/  IMAD.U32 R2, RZ, RZ, UR39 ;  /* 0x00000027ff027e24 */ /* 0x003fe4000f8e00ff */
[----:B------:R-:W-:-:S03]  /*13c0*/  IMAD.U32 R3, RZ, RZ, UR38 ;  /* 0x00000026ff037e24 */ /* 0x000fc6000f8e00ff */
[----:B------:R-:W-:Y:S01]  /*13d0*/  SHF.L.U32 R2, R2, 0x1f, RZ ;  /* 0x0000001f02027819 */ /* 0x000fe200000006ff */
[----:B---3--:R-:W-:-:S06]  /*13e0*/  ULEA UR4, UR5, UR4, 0x18 ;  /* 0x0000000405047291 */ /* 0x008fcc000f8ec03f */
[----:B------:R-:W-:-:S04]  /*13f0*/  IMAD.U32 R0, RZ, RZ, UR4 ;  /* 0x00000004ff007e24 */ /* 0x000fc8000f8e00ff */
[----:B------:R-:W-:-:S04]  /*1400*/  IMAD R3, R3, 0x8, R0 ;  /* 0x0000000803037824 */ /* 0x000fc800078e0200 */
[----:B------:R0:W1:Y:S01]  /*1410*/  SYNCS.PHASECHK.TRANS64.TRYWAIT P1, [R3+URZ], R2 ;  /* 0x00000002030075a7 */ /* 0x000062000802017f */
[----:B------:R-:W-:Y:S05]  /*1420*/  @!P0 BRA `(.L_x_15) ;  /* 0x0000000000048947 */ /* 0x000fea0003800000 */
[----:B------:R-:W-:Y:S01]  /*1430*/  BPT.TRAP 0x1 ;  /* 0x000000040000795c */ /* 0x000fe20000300000 */
.L_x_15:
[----:B-1----:R-:W-:Y:S05]  /*1440*/  @P1 BRA `(.L_x_16) ;  /* 0x0000000000081947 */ /* 0x002fea0003800000 */
[----:B------:R-:W1:Y:S02]  /*1450*/  SYNCS.PHASECHK.TRANS64.TRYWAIT P1, [R3+URZ], R2 ;  /* 0x00000002030075a7 */ /* 0x000e64000802017f */
[----:B-1----:R-:W-:Y:S05]  /*1460*/  @!P1 BRA `(.L_x_17) ;  /* 0x0000010800d09947 */ /* 0x002fea0003800000 */
.L_x_16:
[----:B------:R-:W-:-:S04]  /*1470*/  UISETP.LT.AND UP0, UPT, UR43, 0x1, UPT ;  /* 0x000000012b00788c */ /* 0x000fc8000bf01270 */
[----:B------:R-:W-:-:S06]  /*1480*/  USEL UR4, UR43, 0x1, UP0 ;  /* 0x000000012b047887 */ /* 0x000fcc0008000000 */
[----:B01----:R-:W-:Y:S01]  /*1490*/  IMAD.U32 R3, RZ, RZ, UR4 ;  /* 0x00000004ff037e24 */ /* 0x003fe2000f8e00ff */
[----:B------:R-:W-:Y:S05]  /*14a0*/  WARPSYNC.ALL ;  /* 0x0000000000007948 */ /* 0x000fea0003800000 */
[----:B------:R-:W-:-:S04]  /*14b0*/  IADD3 R3, -R3, UR43, RZ ;  /* 0x0000002b03037c10 */ /* 0x000fc8000fffe1ff */
[----:B------:R-:W-:Y:S02]  /*14c0*/  ISETP.GE.AND P1, PT, R3, 0x1, PT ;  /* 0x000000010300780c */ /* 0x000fe40003f26270 */
[----:B------:R-:W-:Y:S01]  /*14d0*/  R2UR UR4, R0 ;  /* 0x00000000000472ca */ /* 0x000fe200000e0000 */
[----:B------:R-:W-:Y:S01]  /*14e0*/  WARPGROUP.ARRIVE ;  /* 0x00000000000079c5 */ /* 0x000fe20000000000 */
[----:B------:R-:W-:Y:S01]  /*14f0*/  UMOV UR5, 0xc0000010 ;  /* 0xc000001000057882 */ /* 0x000fe20000000000 */
[----:B------:R-:W-:-:S10]  /*1500*/  UMOV UR7, 0xc0000010 ;  /* 0xc000001000077882 */ /* 0x000fd40000000000 */
[----:B------:R-:W-:-:S04]  /*1510*/  UIADD3 UR4, UR4, 0x8100, URZ ;  /* 0x0000810004047890 */ /* 0x000fc8000fffe03f */
[----:B------:R-:W-:-:S04]  /*1520*/  USHF.R.U32.HI UR4, URZ, 0x4, UR4 ;  /* 0x000000043f047899 */ /* 0x000fc80008011604 */
[----:B------:R-:W-:-:S04]  /*1530*/  ULOP3.LUT UR4, UR4, 0x3fff, URZ, 0xc0, !UPT ;  /* 0x00003fff04047892 */ /* 0x000fc8000f8ec03f */
[----:B------:R-:W-:Y:S02]  /*1540*/  ULOP3.LUT UR10, UR4, 0x10000, URZ, 0xfc, !UPT ;  /* 0x00010000040a7892 */ /* 0x000fe4000f8efc3f */
[----:B------:R-:W-:Y:S02]  /*1550*/  ULEA UR4, UR38, UR45, 0x9 ;  /* 0x0000002d26047291 */ /* 0x000fe4000f8e483f */
[----:B------:R-:W-:-:S09]  /*1560*/  ULEA UR6, UR38, UR10, 0x9 ;  /* 0x0000000a26067291 */ /* 0x000fd2000f8e483f */
[----:B------:R-:W-:Y:S01]  /*1570*/  IGMMA.64x256x32.S8.S8 R24, gdesc[UR4], RZ, !UPT, gsb0 ;  /* 0x06600000041879f1 */ /* 0x000fe2000c0410ff */
[----:B------:R-:W-:Y:S01]  /*1580*/  UIADD3 UR4, UR4, 0x100, URZ ;  /* 0x0000010004047890 */ /* 0x000fe2000fffe03f */
[----:B------:R-:W-:Y:S01]  /*1590*/  UMOV UR5, 0xc0000010 ;  /* 0xc000001000057882 */ /* 0x000fe20000000000 */
[----:B------:R-:W-:Y:S02]  /*15a0*/  WARPGROUP.DEPBAR.LE gsb0, 0x0 ;  /* 0x00008000000079c5 */ /* 0x000fe40000010000 */
[----:B------:R-:W-:Y:S04]  /*15b0*/  STL.64 [R1], R24 ;  /* 0x0000001801007387 */ /* 0x000fe80000100a00 */
[----:B------:R-:W-:Y:S04]  /*15c0*/  STL.64 [R1+0x8], R26 ;  /* 0x0000081a01007387 */ /* 0x000fe80000100a00 */
        /* <DEDUP_REMOVED lines=61> */
[----:B------:R0:W-:Y:S02]  /*19a0*/  STL.64 [R1+0x1f8], R150 ;  /* 0x0001f89601007387 */ /* 0x0001e40000100a00 */
[----:B0-----:R-:W-:-:S06]  /*19b0*/  WARPGROUP.ARRIVE ;  /* 0x00000000000079c5 */ /* 0x001fcc0000000000 */
[----:B------:R-:W-:Y:S03]  /*19c0*/  IGMMA.64x256x32.S8.S8 R24, gdesc[UR4], RZ, !UPT, gsb0 ;  /* 0x06600000041879f1 */ /* 0x000fe6000c0410ff */
[----:B------:R-:W-:Y:S02]  /*19d0*/  WARPGROUP.DEPBAR.LE gsb0, 0x0 ;  /* 0x00008000000079c5 */ /* 0x000fe40000010000 */
[----:B------:R-:W-:Y:S05]  /*19e0*/  @!P1 BRA `(.L_x_18) ;  /* 0x0000000c00909947 */ /* 0x000fea0003800000 */
[----:B------:R-:W-:Y:S02]  /*19f0*/  UIADD3 UR4, UR38, 0x1, URZ ;  /* 0x0000000126047890 */ /* 0x000fe4000fffe03f */
[----:B------:R-:W-:Y:S02]  /*1a00*/  UMOV UR9, UR38 ;  /* 0x0000002600097c82 */ /* 0x000fe40008000000 */
[----:B------:R-:W-:-:S04]  /*1a10*/  UISETP.NE.AND UP0, UPT, UR4, 0x4, UPT ;  /* 0x000000040400788c */ /* 0x000fc8000bf05270 */
[----:B------:R-:W-:Y:S02]  /*1a20*/  USEL UR5, URZ, 0x1, UP0 ;  /* 0x000000013f057887 */ /* 0x000fe40008000000 */
[----:B------:R-:W-:Y:S02]  /*1a30*/  USEL UR8, UR4, URZ, UP0 ;  /* 0x0000003f04087287 */ /* 0x000fe40008000000 */
[----:B------:R-:W-:-:S06]  /*1a40*/  ULOP3.LUT UR5, UR39, UR5, URZ, 0x3c, !UPT ;  /* 0x0000000527057292 */ /* 0x000fcc000f8e3c3f */
[----:B------:R-:W-:-:S07]  /*1a50*/  IMAD.U32 R2, RZ, RZ, UR5 ;  /* 0x00000005ff027e24 */ /* 0x000fce000f8e00ff */
.L_x_25:
[----:B01----:R-:W-:Y:S05]  /*1a60*/  @!P0 BRA `(.L_x_19) ;  /* 0x0000000000048947 */ /* 0x003fea0003800000 */
[----:B------:R-:W-:Y:S01]  /*1a70*/  BPT.TRAP 0x1 ;  /* 0x000000040000795c */ /* 0x000fe20000300000 */
.L_x_19:
[----:B------:R-:W0:Y:S01]  /*1a80*/  S2UR UR5, SR_CgaCtaId ;  /* 0x00000000000579c3 */ /* 0x000e220000008800 */
[----:B------:R-:W-:Y:S01]  /*1a90*/  UMOV UR4, 0x400 ;  /* 0x0000040000047882 */ /* 0x000fe20000000000 */
[----:B------:R-:W-:Y:S01]  /*1aa0*/  IMAD.U32 R4, RZ, RZ, UR8 ;  /* 0x00000008ff047e24 */ /* 0x000fe2000f8e00ff */
[----:B------:R-:W-:Y:S01]  /*1ab0*/  SHF.L.U32 R5, R2, 0x1f, RZ ;  /* 0x0000001f02057819 */ /* 0x000fe200000006ff */
[----:B0-----:R-:W-:-:S06]  /*1ac0*/  ULEA UR4, UR5, UR4, 0x18 ;  /* 0x0000000405047291 */ /* 0x001fcc000f8ec03f */
[----:B------:R-:W-:-:S04]  /*1ad0*/  IMAD.U32 R0, RZ, RZ, UR4 ;  /* 0x00000004ff007e24 */ /* 0x000fc8000f8e00ff */
[----:B------:R-:W-:-:S04]  /*1ae0*/  IMAD R4, R4, 0x8, R0 ;  /* 0x0000000804047824 */ /* 0x000fc800078e0200 */
[----:B------:R0:W1:Y:S01]  /*1af0*/  SYNCS.PHASECHK.TRANS64.TRYWAIT P1, [R4+URZ], R5 ;  /* 0x00000005040075a7 */ /* 0x000062000802017f */
[----:B------:R-:W-:Y:S05]  /*1b00*/  @!P0 BRA `(.L_x_20) ;  /* 0x0000000000048947 */ /* 0x000fea0003800000 */
[----:B------:R-:W-:Y:S01]  /*1b10*/  BPT.TRAP 0x1 ;  /* 0x000000040000795c */ /* 0x000fe20000300000 */
.L_x_20:
[----:B-1----:R-:W-:Y:S05]  /*1b20*/  @P1 BRA `(.L_x_21) ;  /* 0x0000000000081947 */ /* 0x002fea0003800000 */
[----:B------:R-:W1:Y:S02]  /*1b30*/  SYNCS.PHASECHK.TRANS64.TRYWAIT P1, [R4+URZ], R5 ;  /* 0x00000005040075a7 */ /* 0x000e64000802017f */
[----:B-1----:R-:W-:Y:S05]  /*1b40*/  @!P1 BRA `(.L_x_22) ;  /* 0x00000104002c9947 */ /* 0x002fea0003800000 */
.L_x_21:
        /* <DEDUP_REMOVED lines=21> */
[----:B------:R3:W-:Y:S04]  /*1ca0*/  STL.64 [R1+0x208], R108 ;  /* 0x0002086c01007387 */ /* 0x0007e80000100a00 */
[----:B---3--:R-:W3:Y:S04]  /*1cb0*/  LDL.LU.64 R108, [R1] ;  /* 0x00000000016c7983 */ /* 0x008ee80000300a00 */
[----:B------:R-:W3:Y:S04]  /*1cc0*/  LDL.LU.64 R110, [R1+0x8] ;  /* 0x00000800016e7983 */ /* 0x000ee80000300a00 */
        /* <DEDUP_REMOVED lines=61> */
[----:B------:R-:W3:Y:S01]  /*20a0*/  LDL.LU.64 R234, [R1+0x1f8] ;  /* 0x0001f80001ea7983 */ /* 0x000ee20000300a00 */
[----:B------:R-:W-:-:S02]  /*20b0*/  ULEA UR4, UR8, UR45, 0x9 ;  /* 0x0000002d08047291 */ /* 0x000fc4000f8e483f */
[----:B------:R-:W-:Y:S01]  /*20c0*/  ULEA UR6, UR8, UR10, 0x9 ;  /* 0x0000000a08067291 */ /* 0x000fe2000f8e483f */
[----:B------:R-:W-:Y:S01]  /*20d0*/  UMOV UR5, 0xc0000010 ;  /* 0xc000001000057882 */ /* 0x000fe20000000000 */
[----:B------:R-:W-:Y:S01]  /*20e0*/  UMOV UR7, 0xc0000010 ;  /* 0xc000001000077882 */ /* 0x000fe20000000000 */
[----:B---3--:R-:W-:-:S06]  /*20f0*/  WARPGROUP.ARRIVE ;  /* 0x00000000000079c5 */ /* 0x008fcc0000000000 */
[----:B------:R-:W-:Y:S03]  /*2100*/  IGMMA.64x256x32.S8.S8 R108, gdesc[UR4], R108, gsb0 ;  /* 0x06600000046c79f1 */ /* 0x000fe6000804106c */
        /* <DEDUP_REMOVED lines=65> */
[----:B---3--:R-:W3:Y:S04]  /*2520*/  LDL.LU.64 R150, [R1+0x2b0] ;  /* 0x0002b00001967983 */ /* 0x008ee80000300a00 */
        /* <DEDUP_REMOVED lines=21> */
[----:B------:R-:W-:Y:S01]  /*2680*/  UIADD3 UR4, UR4, 0x100, URZ ;  /* 0x0000010004047890 */ /* 0x000fe2000fffe03f */
[----:B------:R-:W-:Y:S01]  /*2690*/  UMOV UR5, 0xc0000010 ;  /* 0xc000001000057882 */ /* 0x000fe20000000000 */
[----:B---3--:R-:W-:-:S07]  /*26a0*/  WARPGROUP.ARRIVE ;  /* 0x00000000000079c5 */ /* 0x008fce0000000000 */
[----:B------:R-:W-:Y:S03]  /*26b0*/  IGMMA.64x256x32.S8.S8 R24, gdesc[UR4], R24, gsb0 ;  /* 0x06600000041879f1 */ /* 0x000fe60008041018 */
[----:B------:R-:W-:Y:S02]  /*26c0*/  WARPGROUP.DEPBAR.LE gsb0, 0x0 ;  /* 0x00008000000079c5 */ /* 0x000fe40000010000 */
[----:B----4-:R-:W-:Y:S05]  /*26d0*/  @!P0 BRA `(.L_x_23) ;  /* 0x0000000000048947 */ /* 0x010fea0003800000 */
[----:B------:R-:W-:Y:S01]  /*26e0*/  BPT.TRAP 0x1 ;  /* 0x000000040000795c */ /* 0x000fe20000300000 */
.L_x_23:
[----:B------:R-:W-:Y:S01]  /*26f0*/  R2UR UR4, R0 ;  /* 0x00000000000472ca */ /* 0x000fe200000e0000 */
[----:B------:R-:W-:-:S06]  /*2700*/  UISETP.GT.U32.AND UP0, UPT, UR40, 0x1, UPT ;  /* 0x000000012800788c */ /* 0x000fcc000bf04070 */
[----:B------:R-:W-:-:S06]  /*2710*/  PLOP3.LUT P1, PT, PT, PT, UP0, 0x80, 0x0 ;  /* 0x000000000000781c */ /* 0x000fcc0003f2f008 */
[----:B------:R-:W-:-:S04]  /*2720*/  ULEA UR4, UR9, UR4, 0x3 ;  /* 0x0000000409047291 */ /* 0x000fc8000f8e183f */
[----:B------:R-:W-:-:S04]  /*2730*/  UIADD3 UR4, UR4, 0x20, URZ ;  /* 0x0000002004047890 */ /* 0x000fc8000fffe03f */
[----:B------:R-:W-:-:S09]  /*2740*/  UPRMT UR4, URZ, 0x654, UR4 ;  /* 0x000006543f047896 */ /* 0x000fd20008000004 */
[----:B------:R-:W-:Y:S01]  /*2750*/  SYNCS.ARRIVE.TRANS64.RED.A1T0 RZ, [UR4], RZ ;  /* 0x000000ffffff79a7 */ /* 0x000fe20008100404 */
[----:B------:R-:W-:Y:S05]  /*2760*/  @P1 BRA `(.L_x_24) ;  /* 0x0000000000041947 */ /* 0x000fea0003800000 */
[----:B------:R-:W-:Y:S01]  /*2770*/  BPT.TRAP 0x1 ;  /* 0x000000040000795c */ /* 0x000fe20000300000 */
.L_x_24:
[----:B------:R-:W-:Y:S01]  /*2780*/  UIADD3 UR8, UR8, 0x1, URZ ;  /* 0x0000000108087890 */ /* 0x000fe2000fffe03f */
[C---:B------:R-:W-:Y:S01]  /*2790*/  ISETP.GT.AND P1, PT, R3.reuse, 0x1, PT ;  /* 0x000000010300780c */ /* 0x040fe20003f24270 */
[----:B------:R-:W-:Y:S01]  /*27a0*/  UIADD3 UR9, UR9, 0x1, URZ ;  /* 0x0000000109097890 */ /* 0x000fe2000fffe03f */
[----:B------:R-:W-:Y:S01]  /*27b0*/  VIADD R3, R3, 0xffffffff ;  /* 0xffffffff03037836 */ /* 0x000fe20000000000 */
[----:B------:R-:W-:Y:S02]  /*27c0*/  UISETP.NE.AND UP0, UPT, UR8, 0x4, UPT ;  /* 0x000000040800788c */ /* 0x000fe4000bf05270 */
[----:B------:R-:W-:Y:S02]  /*27d0*/  UISETP.NE.AND UP1, UPT, UR9, 0x4, UPT ;  /* 0x000000040900788c */ /* 0x000fe4000bf25270 */
[----:B------:R-:W-:Y:S02]  /*27e0*/  USEL UR4, URZ, 0x1, UP0 ;  /* 0x000000013f047887 */ /* 0x000fe40008000000 */
[----:B------:R-:W-:-:S02]  /*27f0*/  USEL UR8, UR8, URZ, UP0 ;  /* 0x0000003f08087287 */ /* 0x000fc40008000000 */
[----:B------:R-:W-:Y:S02]  /*2800*/  USEL UR9, UR9, URZ, UP1 ;  /* 0x0000003f09097287 */ /* 0x000fe40008800000 */
[----:B------:R-:W-:Y:S01]  /*2810*/  LOP3.LUT R2, R2, UR4, RZ, 0x3c, !PT ;  /* 0x0000000402027c12 */ /* 0x000fe2000f8e3cff */
[----:B------:R-:W-:Y:S09]  /*2820*/  @P1 BRA `(.L_x_25) ;  /* 0xfffffff0008c1947 */ /* 0x000ff2000383ffff */
.L_x_18:
[----:B------:R-:W3:Y:S02]  /*2830*/  LDC R2, c[0x0][0x28c] ;  /* 0x0000a300ff027b82 */ /* 0x000ee40000000800 */
[----:B---3--:R-:W-:-:S13]  /*2840*/  ISETP.GE.AND P1, PT, R2, 0x1, PT ;  /* 0x000000010200780c */ /* 0x008fda0003f26270 */
[----:B------:R-:W-:Y:S05]  /*2850*/  @!P1 BRA `(.L_x_26) ;  /* 0x00000000003c9947 */ /* 0x000fea0003800000 */
[----:B------:R-:W-:Y:S05]  /*2860*/  @!P0 BRA `(.L_x_27) ;  /* 0x0000000000048947 */ /* 0x000fea0003800000 */
[----:B------:R-:W-:Y:S01]  /*2870*/  BPT.TRAP 0x1 ;  /* 0x000000040000795c */ /* 0x000fe20000300000 */
.L_x_27:
[----:B------:R-:W-:-:S04]  /*2880*/  UISETP.LT.AND UP0, UPT, UR43, 0x1, UPT ;  /* 0x000000012b00788c */ /* 0x000fc8000bf01270 */
[----:B------:R-:W-:Y:S02]  /*2890*/  USEL UR4, UR43, 0x1, UP0 ;  /* 0x000000012b047887 */ /* 0x000fe40008000000 */
[----:B------:R-:W-:Y:S02]  /*28a0*/  UISETP.GT.U32.AND UP0, UPT, UR40, 0x1, UPT ;  /* 0x000000012800788c */ /* 0x000fe4000bf04070 */
[----:B------:R-:W-:-:S04]  /*28b0*/  UIADD3 UR4, UR38, UR43, -UR4 ;  /* 0x0000002b26047290 */ /* 0x000fc8000fffe804 */
[----:B------:R-:W-:Y:S01]  /*28c0*/  USHF.L.U32 UR4, UR4, 0x3, URZ ;  /* 0x0000000304047899 */ /* 0x000fe2000800063f */
[----:B------:R-:W-:-:S03]  /*28d0*/  PLOP3.LUT P0, PT, PT, PT, UP0, 0x80, 0x0 ;  /* 0x000000000000781c */ /* 0x000fc60003f0f008 */
[----:B------:R-:W-:-:S06]  /*28e0*/  ULOP3.LUT UR4, UR4, 0x18, URZ, 0xc0, !UPT ;  /* 0x0000001804047892 */ /* 0x000fcc000f8ec03f */
[----:B------:R-:W-:-:S05]  /*28f0*/  IMAD.U32 R2, RZ, RZ, UR4 ;  /* 0x00000004ff027e24 */ /* 0x000fca000f8e00ff */
[----:B------:R-:W-:-:S04]  /*2900*/  IADD3 R0, R0, 0x20, R2 ;  /* 0x0000002000007810 */ /* 0x000fc80007ffe002 */
[----:B------:R-:W-:-:S04]  /*2910*/  PRMT R0, RZ, 0x654, R0 ;  /* 0x00000654ff007816 */ /* 0x000fc80000000000 */
[----:B------:R3:W-:Y:S01]  /*2920*/  SYNCS.ARRIVE.TRANS64.RED.A1T0 RZ, [R0+URZ], RZ ;  /* 0x000000ff00ff79a7 */ /* 0x0007e2000810043f */
[----:B------:R-:W-:Y:S05]  /*2930*/  @P0 BRA `(.L_x_26) ;  /* 0x0000000000040947 */ /* 0x000fea0003800000 */
[----:B------:R-:W-:Y:S01]  /*2940*/  BPT.TRAP 0x1 ;  /* 0x000000040000795c */ /* 0x000fe20000300000 */
.L_x_26:
[----:B------:R-:W4:Y:S01]  /*2950*/  S2R R6, SR_TID.X ;  /* 0x0000000000067919 */ /* 0x000f220000002100 */
[----:B------:R-:W-:Y:S01]  /*2960*/  IMAD.MOV.U32 R13, RZ, RZ, 0x6540 ;  /* 0x00006540ff0d7424 */ /* 0x000fe200078e00ff */
[----:B------:R-:W-:Y:S02]  /*2970*/  UIMAD.WIDE UR8, UR42, 0x100, URZ ;  /* 0x000001002a0878a5 */ /* 0x000fe4000f8e023f */
[----:B------:R-:W-:Y:S01]  /*2980*/  USHF.R.S32.HI UR10, URZ, 0x1f, UR44 ;  /* 0x0000001f3f0a7899 */ /* 0x000fe2000801142c */
[----:B------:R-:W-:Y:S01]  /*2990*/  ULDC.64 UR6, c[0x0][0x5d0] ;  /* 0x0001740000067ab9 */ /* 0x000fe20000000a00 */
[----:B------:R-:W-:Y:S02]  /*29a0*/  UIADD3 UR38, UR43, UR38, URZ ;  /* 0x000000262b267290 */ /* 0x000fe4000fffe03f */
[----:B------:R-:W-:Y:S02]  /*29b0*/  UIMAD UR4, UR10, UR6, URZ ;  /* 0x000000060a0472a4 */ /* 0x000fe4000f8e023f */
[----:B------:R-:W-:-:S02]  /*29c0*/  USHF.L.U32 UR42, UR42, 0x8, URZ ;  /* 0x000000082a2a7899 */ /* 0x000fc4000800063f */
[----:B------:R-:W-:Y:S01]  /*29d0*/  UIMAD UR4, UR44, UR7, UR4 ;  /* 0x000000072c0472a4 */ /* 0x000fe2000f8e0204 */
[----:B------:R-:W-:Y:S01]  /*29e0*/  ULDC UR5, c[0x0][0x284] ;  /* 0x0000a10000057ab9 */ /* 0x000fe20000000800 */
[----:B------:R-:W-:Y:S01]  /*29f0*/  UISETP.GT.U32.AND UP0, UPT, UR38, 0x3, UPT ;  /* 0x000000032600788c */ /* 0x000fe2000bf04070 */
[----:B--2---:R-:W-:-:S03]  /*2a00*/  IMAD.U32 R19, RZ, RZ, UR5 ;  /* 0x00000005ff137e24 */ /* 0x004fc6000f8e00ff */
[----:B------:R-:W-:Y:S01]  /*2a10*/  UISETP.LT.U32.AND UP0, UPT, UR43, 0x4, UP0 ;  /* 0x000000042b00788c */ /* 0x000fe20008701070 */
[--C-:B----4-:R-:W-:Y:S01]  /*2a20*/  SHF.R.U32.HI R2, RZ, 0x7, R6.reuse ;  /* 0x00000007ff027819 */ /* 0x110fe20000011606 */
[----:B------:R-:W-:Y:S01]  /*2a30*/  IMAD.SHL.U32 R12, R6, 0x2, RZ ;  /* 0x00000002060c7824 */ /* 0x000fe200078e00ff */
[----:B------:R-:W-:Y:S02]  /*2a40*/  SHF.R.U32.HI R3, RZ, 0x2, R6 ;  /* 0x00000002ff037819 */ /* 0x000fe40000011606 */
[----:B------:R-:W-:Y:S02]  /*2a50*/  LOP3.LUT R2, R2, 0x1, RZ, 0xc0, !PT ;  /* 0x0000000102027812 */ /* 0x000fe400078ec0ff */
[----:B01----:R-:W-:Y:S02]  /*2a60*/  LOP3.LUT R4, R6, 0x60, RZ, 0xc0, !PT ;  /* 0x0000006006047812 */ /* 0x003fe400078ec0ff */
[----:B------:R-:W-:Y:S01]  /*2a70*/  LOP3.LUT R3, R3, 0x7, RZ, 0xc0, !PT ;  /* 0x0000000703037812 */ /* 0x000fe200078ec0ff */
[----:B------:R-:W-:Y:S01]  /*2a80*/  IMAD.SHL.U32 R158, R2, 0x40, RZ ;  /* 0x00000040029e7824 */ /* 0x000fe200078e00ff */
[----:B------:R-:W-:-:S02]  /*2a90*/  LOP3.LUT R12, R12, 0x6, RZ, 0xc0, !PT ;  /* 0x000000060c0c7812 */ /* 0x000fc400078ec0ff */
[----:B------:R-:W-:Y:S02]  /*2aa0*/  SHF.R.U32.HI R4, RZ, 0x1, R4 ;  /* 0x00000001ff047819 */ /* 0x000fe40000011604 */
[--C-:B------:R-:W-:Y:S02]  /*2ab0*/  LOP3.LUT R158, R158, 0x40, R3.reuse, 0xe2, !PT ;  /* 0x000000409e9e7812 */ /* 0x100fe400078ee203 */
[----:B------:R-:W-:Y:S01]  /*2ac0*/  PRMT R12, R12, R13, UR41 ;  /* 0x000000290c0c7e16 */ /* 0x000fe2000800000d */
[----:B------:R-:W-:Y:S01]  /*2ad0*/  USHF.L.U32 UR41, UR41, 0x8, URZ ;  /* 0x0000000829297899 */ /* 0x000fe2000800063f */
[----:B---3--:R-:W-:Y:S01]  /*2ae0*/  IADD3 R0, RZ, -R4, -R3 ;  /* 0x80000004ff007210 */ /* 0x008fe20007ffe803 */
[----:B------:R-:W-:Y:S01]  /*2af0*/  IMAD.MOV.U32 R3, RZ, RZ, -0x2 ;  /* 0xfffffffeff037424 */ /* 0x000fe200078e00ff */
[----:B------:R-:W-:Y:S01]  /*2b00*/  LOP3.LUT R158, R158, UR8, R4, 0xfe, !PT ;  /* 0x000000089e9e7c12 */ /* 0x000fe2000f8efe04 */
[----:B------:R-:W-:Y:S01]  /*2b10*/  IMAD.U32 R4, RZ, RZ, UR6 ;  /* 0x00000006ff047e24 */ /* 0x000fe2000f8e00ff */
[----:B------:R-:W-:Y:S01]  /*2b20*/  SHF.R.S32.HI R13, RZ, 0x1f, R12 ;  /* 0x0000001fff0d7819 */ /* 0x000fe2000001140c */
[----:B------:R-:W-:Y:S01]  /*2b30*/  ULDC UR6, c[0x0][0x288] ;  /* 0x0000a20000067ab9 */ /* 0x000fe20000000800 */
[----:B------:R-:W-:Y:S01]  /*2b40*/  IMAD R0, R2, -0x40, R0 ;  /* 0xffffffc002007824 */ /* 0x000fe200078e0200 */
[----:B------:R-:W-:Y:S01]  /*2b50*/  UISETP.GE.AND UP1, UPT, UR41, UR6, UPT ;  /* 0x000000062900728c */ /* 0x000fe2000bf26270 */
[----:B------:R-:W-:-:S03]  /*2b60*/  IMAD.WIDE.U32 R4, R4, UR44, R12 ;  /* 0x0000002c04047c25 */ /* 0x000fc6000f8e000c */
[----:B------:R-:W-:Y:S02]  /*2b70*/  UISETP.GE.OR UP1, UPT, UR42, UR5, UP1 ;  /* 0x000000052a00728c */ /* 0x000fe40008f26670 */
[----:B------:R-:W-:Y:S01]  /*2b80*/  IADD3 R19, R19, -UR42, R0 ;  /* 0x8000002a13137c10 */ /* 0x000fe2000fffe000 */
[----:B------:R-:W-:Y:S01]  /*2b90*/  VIADD R5, R5, UR4 ;  /* 0x0000000405057c36 */ /* 0x000fe20008000000 */
[----:B------:R-:W-:Y:S01]  /*2ba0*/  USHF.R.U32.HI UR4, URZ, 0x2, UR38 ;  /* 0x000000023f047899 */ /* 0x000fe20008011626 */
[----:B------:R-:W-:Y:S01]  /*2bb0*/  LOP3.LUT R0, R6, 0x3, RZ, 0xc0, !PT ;  /* 0x0000000306007812 */ /* 0x000fe200078ec0ff */
[----:B------:R-:W-:Y:S01]  /*2bc0*/  USEL UR5, URZ, 0x1, !UP0 ;  /* 0x000000013f057887 */ /* 0x000fe2000c000000 */
[----:B------:R-:W-:Y:S01]  /*2bd0*/  PLOP3.LUT P0, PT, PT, PT, UP1, 0x80, 0x0 ;  /* 0x000000000000781c */ /* 0x000fe20003f0f018 */
[----:B------:R-:W-:Y:S02]  /*2be0*/  ULOP3.LUT UR4, UR4, 0x1, URZ, 0xc0, !UPT ;  /* 0x0000000104047892 */ /* 0x000fe4000f8ec03f */
[----:B------:R-:W-:Y:S01]  /*2bf0*/  IMAD R0, R0, R3, UR6 ;  /* 0x0000000600007e24 */ /* 0x000fe2000f8e0203 */
[----:B------:R-:W-:-:S02]  /*2c00*/  ULOP3.LUT UR38, UR38, 0x3, URZ, 0xc0, !UPT ;  /* 0x0000000326267892 */ /* 0x000fc4000f8ec03f */
[----:B------:R-:W-:Y:S01]  /*2c10*/  UISETP.NE.U32.AND UP2, UPT, UR4, 0x1, UPT ;  /* 0x000000010400788c */ /* 0x000fe2000bf45070 */
[----:B------:R-:W-:Y:S01]  /*2c20*/  VIADD R0, R0, -UR41 ;  /* 0x8000002900007c36 */ /* 0x000fe20008000000 */
[----:B------:R-:W-:Y:S02]  /*2c30*/  UMOV UR42, 0xffffffff ;  /* 0xffffffff002a7882 */ /* 0x000fe40000000000 */
[----:B------:R-:W-:-:S04]  /*2c40*/  UISETP.GT.U32.AND UP2, UPT, UR43, 0x3, !UP2 ;  /* 0x000000032b00788c */ /* 0x000fc8000d744070 */
[----:B------:R-:W-:-:S04]  /*2c50*/  USEL UR4, URZ, 0x1, !UP2 ;  /* 0x000000013f047887 */ /* 0x000fc8000d000000 */
[----:B------:R-:W-:Y:S01]  /*2c60*/  ULOP3.LUT UR39, UR4, UR39, UR5, 0x96, !UPT ;  /* 0x0000002704277292 */ /* 0x000fe2000f8e9605 */
[----:B------:R-:W-:Y:S11]  /*2c70*/  @P0 BRA `(.L_x_28) ;  /* 0x000000d000f80947 */ /* 0x000ff60003800000 */
[----:B------:R-:W0:Y:S01]  /*2c80*/  LDC.64 R2, c[0x0][0x5c8] ;  /* 0x00017200ff027b82 */ /* 0x000e220000000a00 */
[----:B------:R-:W-:Y:S01]  /*2c90*/  ULDC.64 UR4, c[0x0][0x5c0] ;  /* 0x0001700000047ab9 */ /* 0x000fe20000000a00 */
[----:B------:R-:W-:Y:S01]  /*2ca0*/  BSSY B0, `(.L_x_28) ;  /* 0x0000d3b000007945 */ /* 0x000fe20003800000 */
[C---:B0-----:R-:W-:Y:S01]  /*2cb0*/  IMAD R6, R2.reuse, UR9, RZ ;  /* 0x0000000902067c24 */ /* 0x041fe2000f8e02ff */
[----:B------:R-:W-:Y:S01]  /*2cc0*/  SHF.L.U64.HI R9, R2, 0x3, R3 ;  /* 0x0000000302097819 */ /* 0x000fe20000010203 */
[----:B------:R-:W-:-:S04]  /*2cd0*/  IMAD.WIDE.U32 R4, R158, R2, R4 ;  /* 0x000000029e047225 */ /* 0x000fc800078e0004 */
[----:B------:R-:W-:Y:S01]  /*2ce0*/  IMAD R6, R158, R3, R6 ;  /* 0x000000039e067224 */ /* 0x000fe200078e0206 */
[----:B------:R-:W-:Y:S01]  /*2cf0*/  IADD3 R4, P0, R4, UR4, RZ ;  /* 0x0000000404047c10 */ /* 0x000fe2000ff1e0ff */
[----:B------:R-:W-:Y:S02]  /*2d00*/  IMAD.SHL.U32 R8, R2, 0x8, RZ ;  /* 0x0000000802087824 */ /* 0x000fe400078e00ff */
[----:B------:R-:W-:-:S03]  /*2d10*/  IMAD.IADD R6, R5, 0x1, R6 ;  /* 0x0000000105067824 */ /* 0x000fc600078e0206 */
[-C--:B------:R-:W-:Y:S02]  /*2d20*/  IADD3 R10, P1, R8, R4.reuse, RZ ;  /* 0x00000004080a7210 */ /* 0x080fe40007f3e0ff */
[----:B------:R-:W-:Y:S02]  /*2d30*/  IADD3.X R5, R6, UR5, RZ, P0, !PT ;  /* 0x0000000506057c10 */ /* 0x000fe400087fe4ff */
[----:B------:R-:W-:-:S03]  /*2d40*/  LEA R6, P0, R2, R4, 0x7 ;  /* 0x0000000402067211 */ /* 0x000fc600078038ff */
[----:B------:R-:W-:Y:S01]  /*2d50*/  IMAD.X R11, R9, 0x1, R5, P1 ;  /* 0x00000001090b7824 */ /* 0x000fe200008e0605 */
[----:B------:R-:W-:Y:S02]  /*2d60*/  LEA.HI.X R7, R2, R5, R3, 0x7, P0 ;  /* 0x0000000502077211 */ /* 0x000fe400000f3c03 */
[----:B-----5:R-:W-:Y:S02]  /*2d70*/  ISETP.NE.AND P0, PT, R18, RZ, PT ;  /* 0x000000ff1200720c */ /* 0x020fe40003f05270 */
[----:B------:R-:W-:-:S05]  /*2d80*/  IADD3 R8, P2, R8, R6, RZ ;  /* 0x0000000608087210 */ /* 0x000fca0007f5e0ff */
[----:B------:R-:W-:-:S06]  /*2d90*/  IMAD.X R9, R9, 0x1, R7, P2 ;  /* 0x0000000109097824 */ /* 0x000fcc00010e0607 */
[----:B------:R-:W-:Y:S05]  /*2da0*/  @!P0 BRA `(.L_x_29) ;  /* 0x0000009800988947 */ /* 0x000fea0003800000 */
[----:B------:R-:W0:Y:S01]  /*2db0*/  LDC.64 R20, c[0x0][0x5b0] ;  /* 0x00016c00ff147b82 */ /* 0x000e220000000a00 */
[----:B------:R-:W-:Y:S01]  /*2dc0*/  ULDC.64 UR6, c[0x0][0x5b8] ;  /* 0x00016e0000067ab9 */ /* 0x000fe20000000a00 */
[----:B------:R-:W-:Y:S01]  /*2dd0*/  ISETP.GE.AND P1, PT, R19, 0x1, PT ;  /* 0x000000011300780c */ /* 0x000fe20003f26270 */
[----:B------:R-:W-:Y:S02]  /*2de0*/  UIMAD UR4, UR10, UR6, URZ ;  /* 0x000000060a0472a4 */ /* 0x000fe4000f8e023f */
[----:B------:R-:W-:Y:S01]  /*2df0*/  IMAD.U32 R154, RZ, RZ, UR6 ;  /* 0x00000006ff9a7e24 */ /* 0x000fe2000f8e00ff */
[----:B------:R-:W-:Y:S01]  /*2e00*/  BSSY B1, `(.L_x_30) ;  /* 0x000000e000017945 */ /* 0x000fe20003800000 */
[----:B------:R-:W-:Y:S01]  /*2e10*/  ISETP.LT.OR P2, PT, R0, 0x1, !P1 ;  /* 0x000000010000780c */ /* 0x000fe20004f41670 */
[----:B------:R-:W-:Y:S01]  /*2e20*/  UIMAD UR4, UR44, UR7, UR4 ;  /* 0x000000072c0472a4 */ /* 0x000fe2000f8e0204 */
[----:B------:R-:W1:Y:S01]  /*2e30*/  LDC.64 R22, c[0x0][0x5a8] ;  /* 0x00016a00ff167b82 */ /* 0x000e620000000a00 */
[----:B------:R-:W-:-:S04]  /*2e40*/  IMAD.WIDE.U32 R154, R154, UR44, R12 ;  /* 0x0000002c9a9a7c25 */ /* 0x000fc8000f8e000c */
[----:B------:R-:W-:Y:S02]  /*2e50*/  VIADD R153, R155, UR4 ;  /* 0x000000049b997c36 */ /* 0x000fe40008000000 */
[----:B------:R-:W-:Y:S02]  /*2e60*/  IMAD.MOV.U32 R152, RZ, RZ, R154 ;  /* 0x000000ffff987224 */ /* 0x000fe400078e009a */
[----:B0-----:R-:W-:Y:S02]  /*2e70*/  IMAD R159, R20, UR9, RZ ;  /* 0x00000009149f7c24 */ /* 0x001fe4000f8e02ff */
[----:B------:R-:W-:-:S04]  /*2e80*/  IMAD.WIDE.U32 R2, R158, R20, R152 ;  /* 0x000000149e027225 */ /* 0x000fc800078e0098 */
[----:B------:R-:W-:Y:S01]  /*2e90*/  IMAD R159, R158, R21, R159 ;  /* 0x000000159e9f7224 */ /* 0x000fe200078e029f */
[----:B-1----:R-:W-:-:S04]  /*2ea0*/  IADD3 R14, P0, R2, R22, RZ ;  /* 0x00000016020e7210 */ /* 0x002fc80007f1e0ff */
[----:B------:R-:W-:Y:S01]  /*2eb0*/  IADD3.X R15, R23, R3, R159, P0, !PT ;  /* 0x00000003170f7210 */ /* 0x000fe200007fe49f */
[----:B------:R-:W-:Y:S08]  /*2ec0*/  @P2 BRA `(.L_x_31) ;  /* 0x0000000000042947 */ /* 0x000ff00003800000 */
[----:B------:R0:W5:Y:S02]  /*2ed0*/  LDG.E.U8 R16, desc[UR36][R14.64] ;  /* 0x000000240e107981 */ /* 0x000164000c1e1100 */
.L_x_31:
[----:B------:R-:W-:Y:S05]  /*2ee0*/  BSYNC B1 ;  /* 0x0000000000017941 */ /* 0x000fea0003800000 */
.L_x_30:
[----:B------:R-:W2:Y:S01]  /*2ef0*/  LDL.LU R3, [R1] ;  /* 0x0000000001037983 */ /* 0x000ea20000300800 */
[----:B-----5:R-:W-:Y:S01]  /*2f00*/  LOP3.LUT R2, R16, 0xffff, RZ, 0xc0, !PT ;  /* 0x0000ffff10027812 */ /* 0x020fe200078ec0ff */
[----:B------:R-:W-:Y:S01]  /*2f10*/  BSSY B1, `(.L_x_32) ;  /* 0x000000a000017945 */ /* 0x000fe20003800000 */
[----:B------:R-:W-:Y:S02]  /*2f20*/  ISETP.LT.OR P0, PT, R0, 0x2, !P1 ;  /* 0x000000020000780c */ /* 0x000fe40004f01670 */
[----:B------:R-:W-:-:S05]  /*2f30*/  PRMT R2, R2, 0x8880, RZ ;  /* 0x0000888002027816 */ /* 0x000fca00000000ff */
[----:B------:R-:W-:-:S04]  /*2f40*/  IMAD R2, R2, R18, RZ ;  /* 0x0000001202027224 */ /* 0x000fc800078e02ff */
[----:B--2---:R-:W-:-:S05]  /*2f50*/  @!P2 IMAD R3, R3, R17, R2 ;  /* 0x000000110303a224 */ /* 0x004fca00078e0202 */
[----:B------:R1:W-:Y:S01]  /*2f60*/  @!P2 STG.E.U8 desc[UR36][R4.64], R3 ;  /* 0x000000030400a986 */ /* 0x0003e2000c101124 */
[----:B------:R-:W-:Y:S05]  /*2f70*/  @P0 BRA `(.L_x_33) ;  /* 0x00000000000c0947 */ /* 0x000fea0003800000 */
[----:B------:R-:W2:Y:S02]  /*2f80*/  LDG.E.U8 R16, desc[UR36][R14.64+0x1] ;  /* 0x000001240e107981 */ /* 0x000ea4000c1e1100 */
[----:B--2---:R-:W-:-:S05]  /*2f90*/  PRMT R2, R16, 0x8880, RZ ;  /* 0x0000888010027816 */ /* 0x004fca00000000ff */
[----:B------:R-:W-:-:S07]  /*2fa0*/  IMAD R2, R2, R18, RZ ;  /* 0x0000001202027224 */ /* 0x000fce00078e02ff */
.L_x_33:
[----:B------:R-:W-:Y:S05]  /*2fb0*/  BSYNC B1 ;  /* 0x0000000000017941 */ /* 0x000fea0003800000 */
.L_x_32:
[----:B-1----:R-:W2:Y:S01]  /*2fc0*/  LDL.LU R3, [R1+0x4] ;  /* 0x0000040001037983 */ /* 0x002ea20000300800 */
[C---:B------:R-:W-:Y:S01]  /*2fd0*/  SHF.L.U64.HI R157, R20.reuse, 0x3, R21 ;  /* 0x00000003149d7819 */ /* 0x040fe20000010215 */
[----:B------:R-:W-:Y:S01]  /*2fe0*/  IMAD.SHL.U32 R156, R20, 0x8, RZ ;  /* 0x00000008149c7824 */ /* 0x000fe200078e00ff */
[----:B------:R-:W-:Y:S03]  /*2ff0*/  BSSY B1, `(.L_x_34) ;  /* 0x000000d000017945 */ /* 0x000fe60003800000 */
[----:B------:R-:W-:-:S04]  /*3000*/  IMAD.WIDE.U32 R12, R158, R20, R156 ;  /* 0x000000149e0c7225 */ /* 0x000fc800078e009c */
[----:B------:R-:W-:Y:S01]  /*3010*/  IMAD.IADD R159, R159, 0x1, R13 ;  /* 0x000000019f9f7824 */ /* 0x000fe200078e020d */
[----:B------:R-:W-:-:S04]  /*3020*/  IADD3 R12, P2, P3, R154, R22, R12 ;  /* 0x000000169a0c7210 */ /* 0x000fc80007b5e00c */
[----:B------:R-:W-:Y:S01]  /*3030*/  IADD3.X R13, R153, R23, R159, P2, P3 ;  /* 0x00000017990d7210 */ /* 0x000fe200017e649f */
[----:B--2---:R-:W-:-:S05]  /*3040*/  @!P0 IMAD R3, R3, R17, R2 ;  /* 0x0000001103038224 */ /* 0x004fca00078e0202 */
[----:B------:R1:W-:Y:S01]  /*3050*/  @!P0 STG.E.U8 desc[UR36][R4.64+0x1], R3 ;  /* 0x0000010304008986 */ /* 0x0003e2000c101124 */
[----:B------:R-:W-:-:S04]  /*3060*/  ISETP.GE.AND P0, PT, R19, 0x9, PT ;  /* 0x000000091300780c */ /* 0x000fc80003f06270 */
[----:B------:R-:W-:-:S13]  /*3070*/  ISETP.LT.OR P4, PT, R0, 0x1, !P0 ;  /* 0x000000010000780c */ /* 0x000fda0004781670 */
[----:B-1----:R-:W-:Y:S05]  /*3080*/  @P4 BRA `(.L_x_35) ;  /* 0x00000000000c4947 */ /* 0x002fea0003800000 */
[----:B------:R-:W2:Y:S02]  /*3090*/  LDG.E.U8 R16, desc[UR36][R12.64] ;  /* 0x000000240c107981 */ /* 0x000ea4000c1e1100 */
[----:B--2---:R-:W-:-:S05]  /*30a0*/  PRMT R2, R16, 0x8880, RZ ;  /* 0x0000888010027816 */ /* 0x004fca00000000ff */
[----:B------:R-:W-:-:S07]  /*30b0*/  IMAD R2, R2, R18, RZ ;  /* 0x0000001202027224 */ /* 0x000fce00078e02ff */
.L_x_35:
[----:B------:R-:W-:Y:S05]  /*30c0*/  BSYNC B1 ;  /* 0x0000000000017941 */ /* 0x000fea0003800000 */
.L_x_34:
[----:B------:R-:W2:Y:S01]  /*30d0*/  LDL.LU R3, [R1+0x8] ;  /* 0x0000080001037983 */ /* 0x000ea20000300800 */
[----:B------:R-:W-:Y:S01]  /*30e0*/  ISETP.LT.OR P2, PT, R0, 0x2, !P0 ;  /* 0x000000020000780c */ /* 0x000fe20004741670 */
[----:B------:R-:W-:Y:S01]  /*30f0*/  BSSY B1, `(.L_x_36) ;  /* 0x0000007000017945 */ /* 0x000fe20003800000 */
[----:B--2---:R-:W-:-:S05]  /*3100*/  @!P4 IMAD R3, R3, R17, R2 ;  /* 0x000000110303c224 */ /* 0x004fca00078e0202 */
[----:B------:R1:W-:Y:S06]  /*3110*/  @!P4 STG.E.U8 desc[UR36][R10.64], R3 ;  /* 0x000000030a00c986 */ /* 0x0003ec000c101124 */
[----:B------:R-:W-:Y:S05]  /*3120*/  @P2 BRA `(.L_x_37) ;  /* 0x00000000000c2947 */ /* 0x000fea0003800000 */
[----:B------:R-:W2:Y:S02]  /*3130*/  LDG.E.U8 R16, desc[UR36][R12.64+0x1] ;  /* 0x000001240c107981 */ /* 0x000ea4000c1e1100 */
[----:B--2---:R-:W-:-:S05]  /*3140*/  PRMT R2, R16, 0x8880, RZ ;  /* 0x0000888010027816 */ /* 0x004fca00000000ff */
[----:B------:R-:W-:-:S07]  /*3150*/  IMAD R2, R2, R18, RZ ;  /* 0x0000001202027224 */ /* 0x000fce00078e02ff */
.L_x_37:
[----:B------:R-:W-:Y:S05]  /*3160*/  BSYNC B1 ;  /* 0x0000000000017941 */ /* 0x000fea0003800000 */
.L_x_36:
[----:B-1----:R-:W2:Y:S01]  /*3170*/  LDL.LU R3, [R1+0xc] ;  /* 0x00000c0001037983 */ /* 0x002ea20000300800 */
[----:B------:R-:W-:Y:S01]  /*3180*/  BSSY B1, `(.L_x_38) ;  /* 0x0000009000017945 */ /* 0x000fe20003800000 */
[----:B------:R-:W-:Y:S01]  /*3190*/  ISETP.LT.OR P3, PT, R0, 0xa, !P1 ;  /* 0x0000000a0000780c */ /* 0x000fe20004f61670 */
[----:B--2---:R-:W-:-:S05]  /*31a0*/  @!P2 IMAD R3, R3, R17, R2 ;  /* 0x000000110303a224 */ /* 0x004fca00078e0202 */
[----:B------:R1:W-:Y:S01]  /*31b0*/  @!P2 STG.E.U8 desc[UR36][R10.64+0x1], R3 ;  /* 0x000001030a00a986 */ /* 0x0003e2000c101124 */
[----:B------:R-:W-:-:S13]  /*31c0*/  ISETP.LT.OR P2, PT, R0, 0x9, !P1 ;  /* 0x000000090000780c */ /* 0x000fda0004f41670 */
[----:B-1----:R-:W-:Y:S05]  /*31d0*/  @P2 BRA `(.L_x_39) ;  /* 0x00000000000c2947 */ /* 0x002fea0003800000 */
[----:B------:R-:W2:Y:S02]  /*31e0*/  LDG.E.U8 R16, desc[UR36][R14.64+0x8] ;  /* 0x000008240e107981 */ /* 0x000ea4000c1e1100 */
[----:B--2---:R-:W-:-:S05]  /*31f0*/  PRMT R2, R16, 0x8880, RZ ;  /* 0x0000888010027816 */ /* 0x004fca00000000ff */
[----:B------:R-:W-:-:S07]  /*3200*/  IMAD R2, R2, R18, RZ ;  /* 0x0000001202027224 */ /* 0x000fce00078e02ff */
.L_x_39:
[----:B------:R-:W-:Y:S05]  /*3210*/  BSYNC B1 ;  /* 0x0000000000017941 */ /* 0x000fea0003800000 */
.L_x_38:
[----:B------:R-:W2:Y:S01]  /*3220*/  LDL.LU R3, [R1+0x10] ;  /* 0x0000100001037983 */ /* 0x000ea20000300800 */
[----:B------:R-:W-:Y:S01]  /*3230*/  BSSY B1, `(.L_x_40) ;  /* 0x0000007000017945 */ /* 0x000fe20003800000 */
[----:B--2---:R-:W-:-:S05]  /*3240*/  @!P2 IMAD R3, R3, R17, R2 ;  /* 0x000000110303a224 */ /* 0x004fca00078e0202 */
[----:B------:R1:W-:Y:S01]  /*3250*/  @!P2 STG.E.U8 desc[UR36][R4.64+0x8], R3 ;  /* 0x000008030400a986 */ /* 0x0003e2000c101124 */
[----:B------:R-:W-:Y:S05]  /*3260*/  @P3 BRA `(.L_x_41) ;  /* 0x00000000000c3947 */ /* 0x000fea0003800000 */
[----:B------:R-:W2:Y:S02]  /*3270*/  LDG.E.U8 R16, desc[UR36][R14.64+0x9] ;  /* 0x000009240e107981 */ /* 0x000ea4000c1e1100 */
[----:B--2---:R-:W-:-:S05]  /*3280*/  PRMT R2, R16, 0x8880, RZ ;  /* 0x0000888010027816 */ /* 0x004fca00000000ff */
[----:B------:R-:W-:-:S07]  /*3290*/  IMAD R2, R2, R18, RZ ;  /* 0x0000001202027224 */ /* 0x000fce00078e02ff */
.L_x_41:
[----:B------:R-:W-:Y:S05]  /*32a0*/  BSYNC B1 ;  /* 0x0000000000017941 */ /* 0x000fea0003800000 */
.L_x_40:
[----:B-1----:R-:W2:Y:S01]  /*32b0*/  LDL.LU R3, [R1+0x14] ;  /* 0x0000140001037983 */ /* 0x002ea20000300800 */
[C---:B------:R-:W-:Y:S01]  /*32c0*/  ISETP.LT.OR P2, PT, R0.reuse, 0x9, !P0 ;  /* 0x000000090000780c */ /* 0x040fe20004741670 */
[----:B------:R-:W-:Y:S01]  /*32d0*/  BSSY B1, `(.L_x_42) ;  /* 0x000000b000017945 */ /* 0x000fe20003800000 */
[C---:B------:R-:W-:Y:S02]  /*32e0*/  ISETP.LT.OR P4, PT, R0.reuse, 0x11, !P1 ;  /* 0x000000110000780c */ /* 0x040fe40004f81670 */
[C---:B------:R-:W-:Y:S02]  /*32f0*/  ISETP.LT.OR P5, PT, R0.reuse, 0x12, !P1 ;  /* 0x000000120000780c */ /* 0x040fe40004fa1670 */
[----:B------:R-:W-:Y:S01]  /*3300*/  ISETP.LT.OR P6, PT, R0, 0x11, !P0 ;  /* 0x000000110000780c */ /* 0x000fe200047c1670 */
[----:B--2---:R-:W-:-:S05]  /*3310*/  @!P3 IMAD R3, R3, R17, R2 ;  /* 0x000000110303b224 */ /* 0x004fca00078e0202 */
[----:B------:R1:W-:Y:S01]  /*3320*/  @!P3 STG.E.U8 desc[UR36][R4.64+0x9], R3 ;  /* 0x000009030400b986 */ /* 0x0003e2000c101124 */
[----:B------:R-:W-:Y:S01]  /*3330*/  ISETP.LT.OR P3, PT, R0, 0xa, !P0 ;  /* 0x0000000a0000780c */ /* 0x000fe20004761670 */
[----:B------:R-:W-:-:S12]  /*3340*/  @P2 BRA `(.L_x_43) ;  /* 0x00000000000c2947 */ /* 0x000fd80003800000 */
[----:B------:R-:W2:Y:S02]  /*3350*/  LDG.E.U8 R16, desc[UR36][R12.64+0x8] ;  /* 0x000008240c107981 */ /* 0x000ea4000c1e1100 */
[----:B--2---:R-:W-:-:S05]  /*3360*/  PRMT R2, R16, 0x8880, RZ ;  /* 0x0000888010027816 */ /* 0x004fca00000000ff */
[----:B------:R-:W-:-:S07]  /*3370*/  IMAD R2, R2, R18, RZ ;  /* 0x0000001202027224 */ /* 0x000fce00078e02ff */
.L_x_43:
[----:B------:R-:W-:Y:S05]  /*3380*/  BSYNC B1 ;  /* 0x0000000000017941 */ /* 0x000fea0003800000 */
.L_x_42:
[----:B-1----:R-:W2:Y:S01]  /*3390*/  LDL.LU R3, [R1+0x18] ;  /* 0x0000180001037983 */ /* 0x002ea20000300800 */
[----:B------:R-:W-:Y:S01]  /*33a0*/  BSSY B1, `(.L_x_44) ;  /* 0x0000007000017945 */ /* 0x000fe20003800000 */
[----:B--2---:R-:W-:-:S05]  /*33b0*/  @!P2 IMAD R3, R3, R17, R2 ;  /* 0x000000110303a224 */ /* 0x004fca00078e0202 */
[----:B------:R1:W-:Y:S01]  /*33c0*/  @!P2 STG.E.U8 desc[UR36][R10.64+0x8], R3 ;  /* 0x000008030a00a986 */ /* 0x0003e2000c101124 */
[----:B------:R-:W-:Y:S05]  /*33d0*/  @P3 BRA `(.L_x_45) ;  /* 0x00000000000c3947 */ /* 0x000fea0003800000 */
[----:B------:R-:W2:Y:S02]  /*33e0*/  LDG.E.U8 R16, desc[UR36][R12.64+0x9] ;  /* 0x000009240c107981 */ /* 0x000ea4000c1e1100 */
[----:B--2---:R-:W-:-:S05]  /*33f0*/  PRMT R2, R16, 0x8880, RZ ;  /* 0x0000888010027816 */ /* 0x004fca00000000ff */
[----:B------:R-:W-:-:S07]  /*3400*/  IMAD R2, R2, R18, RZ ;  /* 0x0000001202027224 */ /* 0x000fce00078e02ff */
.L_x_45:
[----:B------:R-:W-:Y:S05]  /*3410*/  BSYNC B1 ;  /* 0x0000000000017941 */ /* 0x000fea0003800000 */
.L_x_44:
        /* <DEDUP_REMOVED lines=8> */
.L_x_47:
[----:B------:R-:W-:Y:S05]  /*34a0*/  BSYNC B1 ;  /* 0x0000000000017941 */ /* 0x000fea0003800000 */
.L_x_46:
        /* <DEDUP_REMOVED lines=8> */
.L_x_49:
[----:B------:R-:W-:Y:S05]  /*3530*/  BSYNC B1 ;  /* 0x0000000000017941 */ /* 0x000fea0003800000 */
.L_x_48:
        /* <DEDUP_REMOVED lines=8> */
.L_x_51:
[----:B------:R-:W-:Y:S05]  /*35c0*/  BSYNC B1 ;  /* 0x0000000000017941 */ /* 0x000fea0003800000 */
.L_x_50:
        /* <DEDUP_REMOVED lines=13> */
.L_x_53:
[----:B------:R-:W-:Y:S05]  /*36a0*/  BSYNC B1 ;  /* 0x0000000000017941 */ /* 0x000fea0003800000 */
.L_x_52:
        /* <DEDUP_REMOVED lines=8> */
.L_x_55:
[----:B------:R-:W-:Y:S05]  /*3730*/  BSYNC B1 ;  /* 0x0000000000017941 */ /* 0x000fea0003800000 */
.L_x_54:
        /* <DEDUP_REMOVED lines=8> */
.L_x_57:
[----:B------:R-:W-:Y:S05]  /*37c0*/  BSYNC B1 ;  /* 0x0000000000017941 */ /* 0x000fea0003800000 */
.L_x_56:
        /* <DEDUP_REMOVED lines=8> */
.L_x_59:
[----:B------:R-:W-:Y:S05]  /*3850*/  BSYNC B1 ;  /* 0x0000000000017941 */ /* 0x000fea0003800000 */
.L_x_58:
        /* <DEDUP_REMOVED lines=8> */
.L_x_61:
[----:B------:R-:W-:Y:S05]  /*38e0*/  BSYNC B1 ;  /* 0x0000000000017941 */ /* 0x000fea0003800000 */
.L_x_60:
        /* <DEDUP_REMOVED lines=13> */
.L_x_63:
[----:B------:R-:W-:Y:S05]  /*39c0*/  BSYNC B1 ;  /* 0x0000000000017941 */ /* 0x000fea0003800000 */
.L_x_62:
        /* <DEDUP_REMOVED lines=8> */
.L_x_65:
[----:B------:R-:W-:Y:S05]  /*3a50*/  BSYNC B1 ;  /* 0x0000000000017941 */ /* 0x000fea0003800000 */
.L_x_64:
        /* <DEDUP_REMOVED lines=8> */
.L_x_67:
[----:B------:R-:W-:Y:S05]  /*3ae0*/  BSYNC B1 ;  /* 0x0000000000017941 */ /* 0x000fea0003800000 */
.L_x_66:
        /* <DEDUP_REMOVED lines=8> */
.L_x_69:
[----:B------:R-:W-:Y:S05]  /*3b70*/  BSYNC B1 ;  /* 0x0000000000017941 */ /* 0x000fea0003800000 */
.L_x_68:
        /* <DEDUP_REMOVED lines=8> */
.L_x_71:
[----:B------:R-:W-:Y:S05]  /*3c00*/  BSYNC B1 ;  /* 0x0000000000017941 */ /* 0x000fea0003800000 */
.L_x_70:
        /* <DEDUP_REMOVED lines=13> */
.L_x_73:
[----:B------:R-:W-:Y:S05]  /*3ce0*/  BSYNC B1 ;  /* 0x0000000000017941 */ /* 0x000fea0003800000 */
.L_x_72:
        /* <DEDUP_REMOVED lines=8> */
.L_x_75:
[----:B------:R-:W-:Y:S05]  /*3d70*/  BSYNC B1 ;  /* 0x0000000000017941 */ /* 0x000fea0003800000 */
.L_x_74:
        /* <DEDUP_REMOVED lines=8> */
.L_x_77:
[----:B------:R-:W-:Y:S05]  /*3e00*/  BSYNC B1 ;  /* 0x0000000000017941 */ /* 0x000fea0003800000 */
.L_x_76:
        /* <DEDUP_REMOVED lines=8> */
.L_x_79:
[----:B------:R-:W-:Y:S05]  /*3e90*/  BSYNC B1 ;  /* 0x0000000000017941 */ /* 0x000fea0003800000 */
.L_x_78:
        /* <DEDUP_REMOVED lines=8> */
.L_x_81:
[----:B------:R-:W-:Y:S05]  /*3f20*/  BSYNC B1 ;  /* 0x0000000000017941 */ /* 0x000fea0003800000 */
.L_x_80:
        /* <DEDUP_REMOVED lines=13> */
.L_x_83:
[----:B------:R-:W-:Y:S05]  /*4000*/  BSYNC B1 ;  /* 0x0000000000017941 */ /* 0x000fea0003800000 */
.L_x_82:
        /* <DEDUP_REMOVED lines=8> */
.L_x_85:
[----:B------:R-:W-:Y:S05]  /*4090*/  BSYNC B1 ;  /* 0x0000000000017941 */ /* 0x000fea0003800000 */
.L_x_84:
        /* <DEDUP_REMOVED lines=8> */
.L_x_87:
[----:B------:R-:W-:Y:S05]  /*4120*/  BSYNC B1 ;  /* 0x0000000000017941 */ /* 0x000fea0003800000 */
.L_x_86:
        /* <DEDUP_REMOVED lines=8> */
.L_x_89:
[----:B------:R-:W-:Y:S05]  /*41b0*/  BSYNC B1 ;  /* 0x0000000000017941 */ /* 0x000fea0003800000 */
.L_x_88:
        /* <DEDUP_REMOVED lines=8> */
.L_x_91:
[----:B------:R-:W-:Y:S05]  /*4240*/  BSYNC B1 ;  /* 0x0000000000017941 */ /* 0x000fea0003800000 */
.L_x_90:
        /* <DEDUP_REMOVED lines=13> */
.L_x_93:
[----:B------:R-:W-:Y:S05]  /*4320*/  BSYNC B1 ;  /* 0x0000000000017941 */ /* 0x000fea0003800000 */
.L_x_92:
        /* <DEDUP_REMOVED lines=8> */
.L_x_95:
[----:B------:R-:W-:Y:S05]  /*43b0*/  BSYNC B1 ;  /* 0x0000000000017941 */ /* 0x000fea0003800000 */
.L_x_94:
        /* <DEDUP_REMOVED lines=8> */
.L_x_97:
[----:B------:R-:W-:Y:S05]  /*4440*/  BSYNC B1 ;  /* 0x0000000000017941 */ /* 0x000fea0003800000 */
.L_x_96:
        /* <DEDUP_REMOVED lines=8> */
.L_x_99:
[----:B------:R-:W-:Y:S05]  /*44d0*/  BSYNC B1 ;  /* 0x0000000000017941 */ /* 0x000fea0003800000 */
.L_x_98:
        /* <DEDUP_REMOVED lines=8> */
.L_x_101:
[----:B------:R-:W-:Y:S05]  /*4560*/  BSYNC B1 ;  /* 0x0000000000017941 */ /* 0x000fea0003800000 */
.L_x_100:
        /* <DEDUP_REMOVED lines=13> */
.L_x_103:
[----:B------:R-:W-:Y:S05]  /*4640*/  BSYNC B1 ;  /* 0x0000000000017941 */ /* 0x000fea0003800000 */
.L_x_102:
        /* <DEDUP_REMOVED lines=8> */
.L_x_105:
[----:B------:R-:W-:Y:S05]  /*46d0*/  BSYNC B1 ;  /* 0x0000000000017941 */ /* 0x000fea0003800000 */
.L_x_104:
        /* <DEDUP_REMOVED lines=8> */
.L_x_107:
[----:B------:R-:W-:Y:S05]  /*4760*/  BSYNC B1 ;  /* 0x0000000000017941 */ /* 0x000fea0003800000 */
.L_x_106:
        /* <DEDUP_REMOVED lines=8> */
.L_x_109:
[----:B------:R-:W-:Y:S05]  /*47f0*/  BSYNC B1 ;  /* 0x0000000000017941 */ /* 0x000fea0003800000 */
.L_x_108:
        /* <DEDUP_REMOVED lines=8> */
.L_x_111:
[----:B------:R-:W-:Y:S05]  /*4880*/  BSYNC B1 ;  /* 0x0000000000017941 */ /* 0x000fea0003800000 */
.L_x_110:
        /* <DEDUP_REMOVED lines=13> */
.L_x_113:
[----:B------:R-:W-:Y:S05]  /*4960*/  BSYNC B1 ;  /* 0x0000000000017941 */ /* 0x000fea0003800000 */
.L_x_112:
        /* <DEDUP_REMOVED lines=8> */
.L_x_115:
[----:B------:R-:W-:Y:S05]  /*49f0*/  BSYNC B1 ;  /* 0x0000000000017941 */ /* 0x000fea0003800000 */
.L_x_114:
        /* <DEDUP_REMOVED lines=8> */
.L_x_117:
[----:B------:R-:W-:Y:S05]  /*4a80*/  BSYNC B1 ;  /* 0x0000000000017941 */ /* 0x000fea0003800000 */
.L_x_116:
        /* <DEDUP_REMOVED lines=8> */
.L_x_119:
[----:B------:R-:W-:Y:S05]  /*4b10*/  BSYNC B1 ;  /* 0x0000000000017941 */ /* 0x000fea0003800000 */
.L_x_118:
        /* <DEDUP_REMOVED lines=8> */
.L_x_121:
[----:B------:R-:W-:Y:S05]  /*4ba0*/  BSYNC B1 ;  /* 0x0000000000017941 */ /* 0x000fea0003800000 */
.L_x_120:
        /* <DEDUP_REMOVED lines=13> */
.L_x_123:
[----:B------:R-:W-:Y:S05]  /*4c80*/  BSYNC B1 ;  /* 0x0000000000017941 */ /* 0x000fea0003800000 */
.L_x_122:
        /* <DEDUP_REMOVED lines=8> */
.L_x_125:
[----:B------:R-:W-:Y:S05]  /*4d10*/  BSYNC B1 ;  /* 0x0000000000017941 */ /* 0x000fea0003800000 */
.L_x_124:
        /* <DEDUP_REMOVED lines=8> */
.L_x_127:
[----:B------:R-:W-:Y:S05]  /*4da0*/  BSYNC B1 ;  /* 0x0000000000017941 */ /* 0x000fea0003800000 */
.L_x_126:
        /* <DEDUP_REMOVED lines=8> */
.L_x_129:
[----:B------:R-:W-:Y:S05]  /*4e30*/  BSYNC B1 ;  /* 0x0000000000017941 */ /* 0x000fea0003800000 */
.L_x_128:
        /* <DEDUP_REMOVED lines=8> */
.L_x_131:
[----:B------:R-:W-:Y:S05]  /*4ec0*/  BSYNC B1 ;  /* 0x0000000000017941 */ /* 0x000fea0003800000 */
.L_x_130:
        /* <DEDUP_REMOVED lines=10> */
[----:B------:R-:W1:Y:S02]  /*4f70*/  LDG.E.U8 R16, desc[UR36][R12.64+0x61] ;  /* 0x000061240c107981 */ /* 0x000e64000c1e1100 */
[----:B-1----:R-:W-:-:S05]  /*4f80*/  PRMT R3, R16, 0x8880, RZ ;  /* 0x0000888010037816 */ /* 0x002fca00000000ff */
[----:B------:R-:W-:-:S07]  /*4f90*/  IMAD R2, R3, R18, RZ ;  /* 0x0000001203027224 */ /* 0x000fce00078e02ff */
.L_x_133:
[----:B------:R-:W-:Y:S05]  /*4fa0*/  BSYNC B1 ;  /* 0x0000000000017941 */ /* 0x000fea0003800000 */
.L_x_132:
[----:B-1----:R-:W2:Y:S01]  /*4fb0*/  LDL.LU R3, [R1+0xcc] ;  /* 0x0000cc0001037983 */ /* 0x002ea20000300800 */
[----:B------:R-:W-:Y:S01]  /*4fc0*/  BSSY B1, `(.L_x_134) ;  /* 0x0000007000017945 */ /* 0x000fe20003800000 */
[----:B--2---:R-:W-:-:S05]  /*4fd0*/  @!P4 IMAD R3, R3, R17, R2 ;  /* 0x000000110303c224 */ /* 0x004fca00078e0202 */
[----:B------:R1:W-:Y:S01]  /*4fe0*/  @!P4 STG.E.U8 desc[UR36][R10.64+0x61], R3 ;  /* 0x000061030a00c986 */ /* 0x0003e2000c101124 */
[----:B------:R-:W-:Y:S05]  /*4ff0*/  @P3 BRA `(.L_x_135) ;  /* 0x00000000000c3947 */ /* 0x000fea0003800000 */
[----:B------:R-:W1:Y:S02]  /*5000*/  LDG.E.U8 R16, desc[UR36][R14.64+0x68] ;  /* 0x000068240e107981 */ /* 0x000e64000c1e1100 */
[----:B-1----:R-:W-:-:S05]  /*5010*/  PRMT R3, R16, 0x8880, RZ ;  /* 0x0000888010037816 */ /* 0x002fca00000000ff */
[----:B------:R-:W-:-:S07]  /*5020*/  IMAD R2, R3, R18, RZ ;  /* 0x0000001203027224 */ /* 0x000fce00078e02ff */
.L_x_135:
[----:B------:R-:W-:Y:S05]  /*5030*/  BSYNC B1 ;  /* 0x0000000000017941 */ /* 0x000fea0003800000 */
.L_x_134:
        /* <DEDUP_REMOVED lines=8> */
.L_x_137:
[----:B------:R-:W-:Y:S05]  /*50c0*/  BSYNC B1 ;  /* 0x0000000000017941 */ /* 0x000fea0003800000 */
.L_x_136:
        /* <DEDUP_REMOVED lines=8> */
.L_x_139:
[----:B------:R-:W-:Y:S05]  /*5150*/  BSYNC B1 ;  /* 0x0000000000017941 */ /* 0x000fea0003800000 */
.L_x_138:
        /* <DEDUP_REMOVED lines=8> */
.L_x_141:
[----:B------:R-:W-:Y:S05]  /*51e0*/  BSYNC B1 ;  /* 0x0000000000017941 */ /* 0x000fea0003800000 */
.L_x_140:
        /* <DEDUP_REMOVED lines=13> */
.L_x_143:
[----:B------:R-:W-:Y:S05]  /*52c0*/  BSYNC B1 ;  /* 0x0000000000017941 */ /* 0x000fea0003800000 */
.L_x_142:
        /* <DEDUP_REMOVED lines=8> */
.L_x_145:
[----:B------:R-:W-:Y:S05]  /*5350*/  BSYNC B1 ;  /* 0x0000000000017941 */ /* 0x000fea0003800000 */
.L_x_144:
        /* <DEDUP_REMOVED lines=8> */
.L_x_147:
[----:B------:R-:W-:Y:S05]  /*53e0*/  BSYNC B1 ;  /* 0x0000000000017941 */ /* 0x000fea0003800000 */
.L_x_146:
        /* <DEDUP_REMOVED lines=8> */
.L_x_149:
[----:B------:R-:W-:Y:S05]  /*5470*/  BSYNC B1 ;  /* 0x0000000000017941 */ /* 0x000fea0003800000 */
.L_x_148:
        /* <DEDUP_REMOVED lines=8> */
.L_x_151:
[----:B------:R-:W-:Y:S05]  /*5500*/  BSYNC B1 ;  /* 0x0000000000017941 */ /* 0x000fea0003800000 */
.L_x_150:
        /* <DEDUP_REMOVED lines=13> */
.L_x_153:
[----:B------:R-:W-:Y:S05]  /*55e0*/  BSYNC B1 ;  /* 0x0000000000017941 */ /* 0x000fea0003800000 */
.L_x_152:
        /* <DEDUP_REMOVED lines=8> */
.L_x_155:
[----:B------:R-:W-:Y:S05]  /*5670*/  BSYNC B1 ;  /* 0x0000000000017941 */ /* 0x000fea0003800000 */
.L_x_154:
        /* <DEDUP_REMOVED lines=8> */
.L_x_157:
[----:B------:R-:W-:Y:S05]  /*5700*/  BSYNC B1 ;  /* 0x0000000000017941 */ /* 0x000fea0003800000 */
.L_x_156:
        /* <DEDUP_REMOVED lines=8> */
.L_x_159:
[----:B------:R-:W-:Y:S05]  /*5790*/  BSYNC B1 ;  /* 0x0000000000017941 */ /* 0x000fea0003800000 */
.L_x_158:
        /* <DEDUP_REMOVED lines=8> */
.L_x_161:
[----:B------:R-:W-:Y:S05]  /*5820*/  BSYNC B1 ;  /* 0x0000000000017941 */ /* 0x000fea0003800000 */
.L_x_160:
        /* <DEDUP_REMOVED lines=13> */
.L_x_163:
[----:B------:R-:W-:Y:S05]  /*5900*/  BSYNC B1 ;  /* 0x0000000000017941 */ /* 0x000fea0003800000 */
.L_x_162:
        /* <DEDUP_REMOVED lines=8> */
.L_x_165:
[----:B------:R-:W-:Y:S05]  /*5990*/  BSYNC B1 ;  /* 0x0000000000017941 */ /* 0x000fea0003800000 */
.L_x_164:
        /* <DEDUP_REMOVED lines=8> */
.L_x_167:
[----:B------:R-:W-:Y:S05]  /*5a20*/  BSYNC B1 ;  /* 0x0000000000017941 */ /* 0x000fea0003800000 */
.L_x_166:
        /* <DEDUP_REMOVED lines=8> */
.L_x_169:
[----:B------:R-:W-:Y:S05]  /*5ab0*/  BSYNC B1 ;  /* 0x0000000000017941 */ /* 0x000fea0003800000 */
.L_x_168:
        /* <DEDUP_REMOVED lines=8> */
.L_x_171:
[----:B------:R-:W-:Y:S05]  /*5b40*/  BSYNC B1 ;  /* 0x0000000000017941 */ /* 0x000fea0003800000 */
.L_x_170:
        /* <DEDUP_REMOVED lines=13> */
.L_x_173:
[----:B------:R-:W-:Y:S05]  /*5c20*/  BSYNC B1 ;  /* 0x0000000000017941 */ /* 0x000fea0003800000 */
.L_x_172:
        /* <DEDUP_REMOVED lines=8> */
.L_x_175:
[----:B------:R-:W-:Y:S05]  /*5cb0*/  BSYNC B1 ;  /* 0x0000000000017941 */ /* 0x000fea0003800000 */
.L_x_174:
        /* <DEDUP_REMOVED lines=8> */
.L_x_177:
[----:B------:R-:W-:Y:S05]  /*5d40*/  BSYNC B1 ;  /* 0x0000000000017941 */ /* 0x000fea0003800000 */
.L_x_176:
        /* <DEDUP_REMOVED lines=8> */
.L_x_179:
[----:B------:R-:W-:Y:S05]  /*5dd0*/  BSYNC B1 ;  /* 0x0000000000017941 */ /* 0x000fea0003800000 */
.L_x_178:
        /* <DEDUP_REMOVED lines=8> */
.L_x_181:
[----:B------:R-:W-:Y:S05]  /*5e60*/  BSYNC B1 ;  /* 0x0000000000017941 */ /* 0x000fea0003800000 */
.L_x_180:
        /* <DEDUP_REMOVED lines=13> */
.L_x_183:
[----:B------:R-:W-:Y:S05]  /*5f40*/  BSYNC B1 ;  /* 0x0000000000017941 */ /* 0x000fea0003800000 */
.L_x_182:
        /* <DEDUP_REMOVED lines=8> */
.L_x_185:
[----:B------:R-:W-:Y:S05]  /*5fd0*/  BSYNC B1 ;  /* 0x0000000000017941 */ /* 0x000fea0003800000 */
.L_x_184:
        /* <DEDUP_REMOVED lines=8> */
.L_x_187:
[----:B------:R-:W-:Y:S05]  /*6060*/  BSYNC B1 ;  /* 0x0000000000017941 */ /* 0x000fea0003800000 */
.L_x_186:
        /* <DEDUP_REMOVED lines=8> */
.L_x_189:
[----:B------:R-:W-:Y:S05]  /*60f0*/  BSYNC B1 ;  /* 0x0000000000017941 */ /* 0x000fea0003800000 */
.L_x_188:
        /* <DEDUP_REMOVED lines=8> */
.L_x_191:
[----:B------:R-:W-:Y:S05]  /*6180*/  BSYNC B1 ;  /* 0x0000000000017941 */ /* 0x000fea0003800000 */
.L_x_190:
        /* <DEDUP_REMOVED lines=13> */
.L_x_193:
[----:B------:R-:W-:Y:S05]  /*6260*/  BSYNC B1 ;  /* 0x0000000000017941 */ /* 0x000fea0003800000 */
.L_x_192:
        /* <DEDUP_REMOVED lines=8> */
.L_x_195:
[----:B------:R-:W-:Y:S05]  /*62f0*/  BSYNC B1 ;  /* 0x0000000000017941 */ /* 0x000fea0003800000 */
.L_x_194:
        /* <DEDUP_REMOVED lines=8> */
.L_x_197:
[----:B------:R-:W-:Y:S05]  /*6380*/  BSYNC B1 ;  /* 0x0000000000017941 */ /* 0x000fea0003800000 */
.L_x_196:
        /* <DEDUP_REMOVED lines=8> */
.L_x_199:
[----:B------:R-:W-:Y:S05]  /*6410*/  BSYNC B1 ;  /* 0x0000000000017941 */ /* 0x000fea0003800000 */
.L_x_198:
        /* <DEDUP_REMOVED lines=8> */
.L_x_201:
[----:B------:R-:W-:Y:S05]  /*64a0*/  BSYNC B1 ;  /* 0x0000000000017941 */ /* 0x000fea0003800000 */
.L_x_200:
        /* <DEDUP_REMOVED lines=13> */
.L_x_203:
[----:B------:R-:W-:Y:S05]  /*6580*/  BSYNC B1 ;  /* 0x0000000000017941 */ /* 0x000fea0003800000 */
.L_x_202:
        /* <DEDUP_REMOVED lines=8> */
.L_x_205:
[----:B------:R-:W-:Y:S05]  /*6610*/  BSYNC B1 ;  /* 0x0000000000017941 */ /* 0x000fea0003800000 */
.L_x_204:
        /* <DEDUP_REMOVED lines=8> */
.L_x_207:
[----:B------:R-:W-:Y:S05]  /*66a0*/  BSYNC B1 ;  /* 0x0000000000017941 */ /* 0x000fea0003800000 */
.L_x_206:
        /* <DEDUP_REMOVED lines=8> */
.L_x_209:
[----:B------:R-:W-:Y:S05]  /*6730*/  BSYNC B1 ;  /* 0x0000000000017941 */ /* 0x000fea0003800000 */
.L_x_208:
        /* <DEDUP_REMOVED lines=8> */
.L_x_211:
[----:B------:R-:W-:Y:S05]  /*67c0*/  BSYNC B1 ;  /* 0x0000000000017941 */ /* 0x000fea0003800000 */
.L_x_210:
        /* <DEDUP_REMOVED lines=13> */
.L_x_213:
[----:B------:R-:W-:Y:S05]  /*68a0*/  BSYNC B1 ;  /* 0x0000000000017941 */ /* 0x000fea0003800000 */
.L_x_212:
        /* <DEDUP_REMOVED lines=8> */
.L_x_215:
[----:B------:R-:W-:Y:S05]  /*6930*/  BSYNC B1 ;  /* 0x0000000000017941 */ /* 0x000fea0003800000 */
.L_x_214:
        /* <DEDUP_REMOVED lines=8> */
.L_x_217:
[----:B------:R-:W-:Y:S05]  /*69c0*/  BSYNC B1 ;  /* 0x0000000000017941 */ /* 0x000fea0003800000 */
.L_x_216:
        /* <DEDUP_REMOVED lines=8> */
.L_x_219:
[----:B------:R-:W-:Y:S05]  /*6a50*/  BSYNC B1 ;  /* 0x0000000000017941 */ /* 0x000fea0003800000 */
.L_x_218:
        /* <DEDUP_REMOVED lines=8> */
.L_x_221:
[----:B------:R-:W-:Y:S05]  /*6ae0*/  BSYNC B1 ;  /* 0x0000000000017941 */ /* 0x000fea0003800000 */
.L_x_220:
        /* <DEDUP_REMOVED lines=13> */
.L_x_223:
[----:B------:R-:W-:Y:S05]  /*6bc0*/  BSYNC B1 ;  /* 0x0000000000017941 */ /* 0x000fea0003800000 */
.L_x_222:
        /* <DEDUP_REMOVED lines=8> */
.L_x_225:
[----:B------:R-:W-:Y:S05]  /*6c50*/  BSYNC B1 ;  /* 0x0000000000017941 */ /* 0x000fea0003800000 */
.L_x_224:
        /* <DEDUP_REMOVED lines=8> */
.L_x_227:
[----:B------:R-:W-:Y:S05]  /*6ce0*/  BSYNC B1 ;  /* 0x0000000000017941 */ /* 0x000fea0003800000 */
.L_x_226:
        /* <DEDUP_REMOVED lines=8> */
.L_x_229:
[----:B------:R-:W-:Y:S05]  /*6d70*/  BSYNC B1 ;  /* 0x0000000000017941 */ /* 0x000fea0003800000 */
.L_x_228:
        /* <DEDUP_REMOVED lines=8> */
.L_x_231:
[----:B------:R-:W-:Y:S05]  /*6e00*/  BSYNC B1 ;  /* 0x0000000000017941 */ /* 0x000fea0003800000 */
.L_x_230:
        /* <DEDUP_REMOVED lines=13> */
.L_x_233:
[----:B------:R-:W-:Y:S05]  /*6ee0*/  BSYNC B1 ;  /* 0x0000000000017941 */ /* 0x000fea0003800000 */
.L_x_232:
        /* <DEDUP_REMOVED lines=8> */
.L_x_235:
[----:B------:R-:W-:Y:S05]  /*6f70*/  BSYNC B1 ;  /* 0x0000000000017941 */ /* 0x000fea0003800000 */
.L_x_234:
        /* <DEDUP_REMOVED lines=8> */
.L_x_237:
[----:B------:R-:W-:Y:S05]  /*7000*/  BSYNC B1 ;  /* 0x0000000000017941 */ /* 0x000fea0003800000 */
.L_x_236:
        /* <DEDUP_REMOVED lines=8> */
.L_x_239:
[----:B------:R-:W-:Y:S05]  /*7090*/  BSYNC B1 ;  /* 0x0000000000017941 */ /* 0x000fea0003800000 */
.L_x_238:
        /* <DEDUP_REMOVED lines=8> */
.L_x_241:
[----:B------:R-:W-:Y:S05]  /*7120*/  BSYNC B1 ;  /* 0x0000000000017941 */ /* 0x000fea0003800000 */
.L_x_240:
        /* <DEDUP_REMOVED lines=13> */
.L_x_243:
[----:B------:R-:W-:Y:S05]  /*7200*/  BSYNC B1 ;  /* 0x0000000000017941 */ /* 0x000fea0003800000 */
.L_x_242:
        /* <DEDUP_REMOVED lines=8> */
.L_x_245:
[----:B------:R-:W-:Y:S05]  /*7290*/  BSYNC B1 ;  /* 0x0000000000017941 */ /* 0x000fea0003800000 */
.L_x_244:
        /* <DEDUP_REMOVED lines=8> */
.L_x_247:
[----:B------:R-:W-:Y:S05]  /*7320*/  BSYNC B1 ;  /* 0x0000000000017941 */ /* 0x000fea0003800000 */
.L_x_246:
        /* <DEDUP_REMOVED lines=8> */
.L_x_249:
[----:B------:R-:W-:Y:S05]  /*73b0*/  BSYNC B1 ;  /* 0x0000000000017941 */ /* 0x000fea0003800000 */
.L_x_248:
        /* <DEDUP_REMOVED lines=8> */
.L_x_251:
[----:B------:R-:W-:Y:S05]  /*7440*/  BSYNC B1 ;  /* 0x0000000000017941 */ /* 0x000fea0003800000 */
.L_x_250:
        /* <DEDUP_REMOVED lines=13> */
.L_x_253:
[----:B------:R-:W-:Y:S05]  /*7520*/  BSYNC B1 ;  /* 0x0000000000017941 */ /* 0x000fea0003800000 */
.L_x_252:
        /* <DEDUP_REMOVED lines=8> */
.L_x_255:
[----:B------:R-:W-:Y:S05]  /*75b0*/  BSYNC B1 ;  /* 0x0000000000017941 */ /* 0x000fea0003800000 */
.L_x_254:
        /* <DEDUP_REMOVED lines=8> */
.L_x_257:
[----:B------:R-:W-:Y:S05]  /*7640*/  BSYNC B1 ;  /* 0x0000000000017941 */ /* 0x000fea0003800000 */
.L_x_256:
        /* <DEDUP_REMOVED lines=8> */
.L_x_259:
[----:B------:R-:W-:Y:S05]  /*76d0*/  BSYNC B1 ;  /* 0x0000000000017941 */ /* 0x000fea0003800000 */
.L_x_258:
        /* <DEDUP_REMOVED lines=8> */
.L_x_261:
[----:B------:R-:W-:Y:S05]  /*7760*/  BSYNC B1 ;  /* 0x0000000000017941 */ /* 0x000fea0003800000 */
.L_x_260:
        /* <DEDUP_REMOVED lines=13> */
.L_x_263:
[----:B------:R-:W-:Y:S05]  /*7840*/  BSYNC B1 ;  /* 0x0000000000017941 */ /* 0x000fea0003800000 */
.L_x_262:
        /* <DEDUP_REMOVED lines=8> */
.L_x_265:
[----:B------:R-:W-:Y:S05]  /*78d0*/  BSYNC B1 ;  /* 0x0000000000017941 */ /* 0x000fea0003800000 */
.L_x_264:
        /* <DEDUP_REMOVED lines=8> */
.L_x_267:
[----:B------:R-:W-:Y:S05]  /*7960*/  BSYNC B1 ;  /* 0x0000000000017941 */ /* 0x000fea0003800000 */
.L_x_266:
        /* <DEDUP_REMOVED lines=8> */
.L_x_269:
[----:B------:R-:W-:Y:S05]  /*79f0*/  BSYNC B1 ;  /* 0x0000000000017941 */ /* 0x000fea0003800000 */
.L_x_268:
        /* <DEDUP_REMOVED lines=8> */
.L_x_271:
[----:B------:R-:W-:Y:S05]  /*7a80*/  BSYNC B1 ;  /* 0x0000000000017941 */ /* 0x000fea0003800000 */
.L_x_270:
[----:B-1----:R-:W2:Y:S01]  /*7a90*/  LDL.LU R3, [R1+0x1e0] ;  /* 0x0001e00001037983 */ /* 0x002ea20000300800 */
[C---:B------:R-:W-:Y:S01]  /*7aa0*/  ISETP.LT.OR P2, PT, R0.reuse, 0xf2, !P1 ;  /* 0x000000f20000780c */ /* 0x040fe20004f41670 */
[----:B------:R-:W-:Y:S01]  /*7ab0*/  BSSY B1, `(.L_x_272) ;  /* 0x000000c000017945 */ /* 0x000fe20003800000 */
[----:B------:R-:W-:Y:S02]  /*7ac0*/  ISETP.LT.OR P6, PT, R0, 0xf9, !P1 ;  /* 0x000000f90000780c */ /* 0x000fe40004fc1670 */
[----:B------:R-:W-:Y:S02]  /*7ad0*/  IADD3 R161, P3, R158, 0x80, RZ ;  /* 0x000000809ea17810 */ /* 0x000fe40007f7e0ff */
        /* <DEDUP_REMOVED lines=9> */
.L_x_273:
[----:B------:R-:W-:Y:S05]  /*7b70*/  BSYNC B1 ;  /* 0x0000000000017941 */ /* 0x000fea0003800000 */
.L_x_272:
        /* <DEDUP_REMOVED lines=8> */
.L_x_275:
[----:B------:R-:W-:Y:S05]  /*7c00*/  BSYNC B1 ;  /* 0x0000000000017941 */ /* 0x000fea0003800000 */
.L_x_274:
        /* <DEDUP_REMOVED lines=8> */
.L_x_277:
[----:B------:R-:W-:Y:S05]  /*7c90*/  BSYNC B1 ;  /* 0x0000000000017941 */ /* 0x000fea0003800000 */
.L_x_276:
        /* <DEDUP_REMOVED lines=8> */
.L_x_279:
[----:B------:R-:W-:Y:S05]  /*7d20*/  BSYNC B1 ;  /* 0x0000000000017941 */ /* 0x000fea0003800000 */
.L_x_278:
[----:B-1----:R-:W2:Y:S01]  /*7d30*/  LDL.LU R3, [R1+0x1f0] ;  /* 0x0001f00001037983 */ /* 0x002ea20000300800 */
[----:B------:R-:W-:Y:S01]  /*7d40*/  BSSY B1, `(.L_x_280) ;  /* 0x0000008000017945 */ /* 0x000fe20003800000 */
[----:B------:R-:W-:-:S04]  /*7d50*/  IMAD.WIDE.U32 R158, R161, R20, R156 ;  /* 0x00000014a19e7225 */ /* 0x000fc800078e009c */
[----:B--2---:R-:W-:-:S05]  /*7d60*/  @!P6 IMAD R3, R3, R17, R2 ;  /* 0x000000110303e224 */ /* 0x004fca00078e0202 */
[----:B------:R1:W-:Y:S01]  /*7d70*/  @!P6 STG.E.U8 desc[UR36][R4.64+0xf8], R3 ;  /* 0x0000f8030400e986 */ /* 0x0003e2000c101124 */
[----:B------:R-:W-:Y:S05]  /*7d80*/  @P1 BRA `(.L_x_281) ;  /* 0x00000000000c1947 */ /* 0x000fea0003800000 */
[----:B------:R-:W1:Y:S02]  /*7d90*/  LDG.E.U8 R16, desc[UR36][R14.64+0xf9] ;  /* 0x0000f9240e107981 */ /* 0x000e64000c1e1100 */
[----:B-1----:R-:W-:-:S05]  /*7da0*/  PRMT R3, R16, 0x8880, RZ ;  /* 0x0000888010037816 */ /* 0x002fca00000000ff */
[----:B------:R-:W-:-:S07]  /*7db0*/  IMAD R2, R3, R18, RZ ;  /* 0x0000001203027224 */ /* 0x000fce00078e02ff */
.L_x_281:
[----:B------:R-:W-:Y:S05]  /*7dc0*/  BSYNC B1 ;  /* 0x0000000000017941 */ /* 0x000fea0003800000 */
.L_x_280:
[----:B-1----:R-:W2:Y:S01]  /*7dd0*/  LDL.LU R3, [R1+0x1f4] ;  /* 0x0001f40001037983 */ /* 0x002ea20000300800 */
[----:B------:R-:W-:Y:S01]  /*7de0*/  IMAD.WIDE.U32 R156, R161, R20, R152 ;  /* 0x00000014a19c7225 */ /* 0x000fe200078e0098 */
[----:B------:R-:W-:Y:S01]  /*7df0*/  ISETP.GE.AND P2, PT, R19, 0x81, PT ;  /* 0x000000811300780c */ /* 0x000fe20003f46270 */
[----:B------:R-:W-:Y:S01]  /*7e00*/  BSSY B1, `(.L_x_282) ;  /* 0x000000e000017945 */ /* 0x000fe20003800000 */
[-C--:B------:R-:W-:Y:S01]  /*7e10*/  IADD3 R154, P5, P4, R154, R22.reuse, R158 ;  /* 0x000000169a9a7210 */ /* 0x080fe20007cbe09e */
[----:B0-----:R-:W-:Y:S01]  /*7e20*/  IMAD.X R15, RZ, RZ, UR9, P3 ;  /* 0x00000009ff0f7e24 */ /* 0x001fe200098e06ff */
[----:B------:R-:W-:Y:S02]  /*7e30*/  ISETP.LT.OR P6, PT, R0, 0x1, !P2 ;  /* 0x000000010000780c */ /* 0x000fe400057c1670 */
[----:B------:R-:W-:Y:S01]  /*7e40*/  IADD3 R14, P3, R156, R22, RZ ;  /* 0x000000169c0e7210 */ /* 0x000fe20007f7e0ff */
[----:B------:R-:W-:Y:S02]  /*7e50*/  IMAD R20, R15, R20, RZ ;  /* 0x000000140f147224 */ /* 0x000fe400078e02ff */
[----:B--2---:R-:W-:-:S05]  /*7e60*/  @!P1 IMAD R3, R3, R17, R2 ;  /* 0x0000001103039224 */ /* 0x004fca00078e0202 */
[----:B------:R0:W-:Y:S01]  /*7e70*/  @!P1 STG.E.U8 desc[UR36][R4.64+0xf9], R3 ;  /* 0x0000f90304009986 */ /* 0x0001e2000c101124 */
[C---:B------:R-:W-:Y:S02]  /*7e80*/  ISETP.LT.OR P1, PT, R0.reuse, 0xf9, !P0 ;  /* 0x000000f90000780c */ /* 0x040fe40004721670 */
[----:B------:R-:W-:-:S11]  /*7e90*/  ISETP.LT.OR P0, PT, R0, 0xfa, !P0 ;  /* 0x000000fa0000780c */ /* 0x000fd60004701670 */
[----:B0-----:R-:W-:Y:S05]  /*7ea0*/  @P1 BRA `(.L_x_283) ;  /* 0x00000000000c1947 */ /* 0x001fea0003800000 */
[----:B------:R-:W2:Y:S02]  /*7eb0*/  LDG.E.U8 R16, desc[UR36][R12.64+0xf8] ;  /* 0x0000f8240c107981 */ /* 0x000ea4000c1e1100 */
[----:B--2---:R-:W-:-:S05]  /*7ec0*/  PRMT R3, R16, 0x8880, RZ ;  /* 0x0000888010037816 */ /* 0x004fca00000000ff */
[----:B------:R-:W-:-:S07]  /*7ed0*/  IMAD R2, R3, R18, RZ ;  /* 0x0000001203027224 */ /* 0x000fce00078e02ff */
.L_x_283:
[----:B------:R-:W-:Y:S05]  /*7ee0*/  BSYNC B1 ;  /* 0x0000000000017941 */ /* 0x000fea0003800000 */
.L_x_282:
[----:B------:R-:W2:Y:S01]  /*7ef0*/  LDL.LU R3, [R1+0x1f8] ;  /* 0x0001f80001037983 */ /* 0x000ea20000300800 */
[----:B------:R-:W-:Y:S01]  /*7f00*/  BSSY B1, `(.L_x_284) ;  /* 0x0000008000017945 */ /* 0x000fe20003800000 */
[----:B------:R-:W-:Y:S02]  /*7f10*/  IMAD R21, R161, R21, R20 ;  /* 0x00000015a1157224 */ /* 0x000fe400078e0214 */
[----:B--2---:R-:W-:-:S05]  /*7f20*/  @!P1 IMAD R3, R3, R17, R2 ;  /* 0x0000001103039224 */ /* 0x004fca00078e0202 */
[----:B------:R0:W-:Y:S01]  /*7f30*/  @!P1 STG.E.U8 desc[UR36][R10.64+0xf8], R3 ;  /* 0x0000f8030a009986 */ /* 0x0001e2000c101124 */
[----:B------:R-:W-:Y:S05]  /*7f40*/  @P0 BRA `(.L_x_285) ;  /* 0x00000000000c0947 */ /* 0x000fea0003800000 */
[----:B------:R-:W0:Y:S02]  /*7f50*/  LDG.E.U8 R16, desc[UR36][R12.64+0xf9] ;  /* 0x0000f9240c107981 */ /* 0x000e24000c1e1100 */
[----:B0-----:R-:W-:-:S05]  /*7f60*/  PRMT R3, R16, 0x8880, RZ ;  /* 0x0000888010037816 */ /* 0x001fca00000000ff */
[----:B------:R-:W-:-:S07]  /*7f70*/  IMAD R2, R3, R18, RZ ;  /* 0x0000001203027224 */ /* 0x000fce00078e02ff */
.L_x_285:
[----:B------:R-:W-:Y:S05]  /*7f80*/  BSYNC B1 ;  /* 0x0000000000017941 */ /* 0x000fea0003800000 */
.L_x_284:
[----:B0-----:R-:W2:Y:S01]  /*7f90*/  LDL.LU R3, [R1+0x1fc] ;  /* 0x0001fc0001037983 */ /* 0x001ea20000300800 */
[----:B------:R-:W-:Y:S01]  /*7fa0*/  BSSY B1, `(.L_x_286) ;  /* 0x0000009000017945 */ /* 0x000fe20003800000 */
[----:B------:R-:W-:Y:S01]  /*7fb0*/  IADD3.X R15, R23, R157, R21, P3, !PT ;  /* 0x0000009d170f7210 */ /* 0x000fe20001ffe415 */
[----:B------:R-:W-:Y:S02]  /*7fc0*/  IMAD.IADD R158, R21, 0x1, R159 ;  /* 0x00000001159e7824 */ /* 0x000fe400078e029f */
[----:B--2---:R-:W-:-:S05]  /*7fd0*/  @!P0 IMAD R3, R3, R17, R2 ;  /* 0x0000001103038224 */ /* 0x004fca00078e0202 */
[----:B------:R0:W-:Y:S01]  /*7fe0*/  @!P0 STG.E.U8 desc[UR36][R10.64+0xf9], R3 ;  /* 0x0000f9030a008986 */ /* 0x0001e2000c101124 */
[----:B------:R-:W-:Y:S05]  /*7ff0*/  @P6 BRA `(.L_x_287) ;  /* 0x00000000000c6947 */ /* 0x000fea0003800000 */
[----:B------:R-:W0:Y:S02]  /*8000*/  LDG.E.U8 R16, desc[UR36][R14.64] ;  /* 0x000000240e107981 */ /* 0x000e24000c1e1100 */
[----:B0-----:R-:W-:-:S05]  /*8010*/  PRMT R3, R16, 0x8880, RZ ;  /* 0x0000888010037816 */ /* 0x001fca00000000ff */
[----:B------:R-:W-:-:S07]  /*8020*/  IMAD R2, R3, R18, RZ ;  /* 0x0000001203027224 */ /* 0x000fce00078e02ff */
.L_x_287:
[----:B------:R-:W-:Y:S05]  /*8030*/  BSYNC B1 ;  /* 0x0000000000017941 */ /* 0x000fea0003800000 */
.L_x_286:
[----:B------:R-:W-:Y:S01]  /*8040*/  ISETP.LT.OR P3, PT, R0, 0x2, !P2 ;  /* 0x000000020000780c */ /* 0x000fe20005761670 */
[----:B0-----:R-:W-:Y:S01]  /*8050*/  @!P6 IMAD R3, R24, R17, R2 ;  /* 0x000000111803e224 */ /* 0x001fe200078e0202 */
[----:B------:R-:W-:Y:S01]  /*8060*/  ISETP.GE.AND P0, PT, R19, 0x89, PT ;  /* 0x000000891300780c */ /* 0x000fe20003f06270 */
[----:B------:R-:W-:Y:S01]  /*8070*/  BSSY B1, `(.L_x_288) ;  /* 0x000000b000017945 */ /* 0x000fe20003800000 */
[----:B------:R-:W-:Y:S02]  /*8080*/  IADD3.X R155, R153, R23, R158, P5, P4 ;  /* 0x00000017999b7210 */ /* 0x000fe40002fe849e */
[----:B------:R0:W-:Y:S01]  /*8090*/  @!P6 STG.E.U8 desc[UR36][R6.64], R3 ;  /* 0x000000030600e986 */ /* 0x0001e2000c101124 */
[C---:B------:R-:W-:Y:S02]  /*80a0*/  ISETP.LT.OR P4, PT, R0.reuse, 0x1, !P0 ;  /* 0x000000010000780c */ /* 0x040fe40004781670 */
[C---:B------:R-:W-:Y:S02]  /*80b0*/  ISETP.LT.OR P5, PT, R0.reuse, 0x2, !P0 ;  /* 0x000000020000780c */ /* 0x040fe400047a1670 */
[----:B------:R-:W-:-:S02]  /*80c0*/  ISETP.LT.OR P6, PT, R0, 0x9, !P2 ;  /* 0x000000090000780c */ /* 0x000fc400057c1670 */
[----:B------:R-:W-:Y:S01]  /*80d0*/  ISETP.LT.OR P1, PT, R0, 0xa, !P2 ;  /* 0x0000000a0000780c */ /* 0x000fe20005721670 */
[----:B------:R-:W-:-:S12]  /*80e0*/  @P3 BRA `(.L_x_289) ;  /* 0x00000000000c3947 */ /* 0x000fd80003800000 */
[----:B------:R-:W0:Y:S02]  /*80f0*/  LDG.E.U8 R16, desc[UR36][R14.64+0x1] ;  /* 0x000001240e107981 */ /* 0x000e24000c1e1100 */
[----:B0-----:R-:W-:-:S05]  /*8100*/  PRMT R3, R16, 0x8880, RZ ;  /* 0x0000888010037816 */ /* 0x001fca00000000ff */
[----:B------:R-:W-:-:S07]  /*8110*/  IMAD R2, R3, R18, RZ ;  /* 0x0000001203027224 */ /* 0x000fce00078e02ff */
.L_x_289:
[----:B------:R-:W-:Y:S05]  /*8120*/  BSYNC B1 ;  /* 0x0000000000017941 */ /* 0x000fea0003800000 */
.L_x_288:
[----:B------:R-:W-:Y:S01]  /*8130*/  @!P3 IMAD R25, R25, R17, R2 ;  /* 0x000000111919b224 */ /* 0x000fe200078e0202 */
[----:B------:R-:W-:Y:S04]  /*8140*/  BSSY B1, `(.L_x_290) ;  /* 0x0000006000017945 */ /* 0x000fe80003800000 */
[----:B------:R1:W-:Y:S01]  /*8150*/  @!P3 STG.E.U8 desc[UR36][R6.64+0x1], R25 ;  /* 0x000001190600b986 */ /* 0x0003e2000c101124 */
[----:B------:R-:W-:Y:S05]  /*8160*/  @P4 BRA `(.L_x_291) ;  /* 0x00000000000c4947 */ /* 0x000fea0003800000 */
[----:B------:R-:W0:Y:S02]  /*8170*/  LDG.E.U8 R16, desc[UR36][R154.64] ;  /* 0x000000249a107981 */ /* 0x000e24000c1e1100 */
[----:B0-----:R-:W-:-:S05]  /*8180*/  PRMT R3, R16, 0x8880, RZ ;  /* 0x0000888010037816 */ /* 0x001fca00000000ff */
[----:B------:R-:W-:-:S07]  /*8190*/  IMAD R2, R3, R18, RZ ;  /* 0x0000001203027224 */ /* 0x000fce00078e02ff */
.L_x_291:
[----:B------:R-:W-:Y:S05]  /*81a0*/  BSYNC B1 ;  /* 0x0000000000017941 */ /* 0x000fea0003800000 */
.L_x_290:
[----:B0-----:R-:W-:Y:S01]  /*81b0*/  @!P4 IMAD R3, R26, R17, R2 ;  /* 0x000000111a03c224 */ /* 0x001fe200078e0202 */
[----:B------:R-:W-:Y:S04]  /*81c0*/  BSSY B1, `(.L_x_292) ;  /* 0x0000006000017945 */ /* 0x000fe80003800000 */
[----:B------:R0:W-:Y:S01]  /*81d0*/  @!P4 STG.E.U8 desc[UR36][R8.64], R3 ;  /* 0x000000030800c986 */ /* 0x0001e2000c101124 */
[----:B------:R-:W-:Y:S05]  /*81e0*/  @P5 BRA `(.L_x_293) ;  /* 0x00000000000c5947 */ /* 0x000fea0003800000 */
[----:B------:R-:W0:Y:S02]  /*81f0*/  LDG.E.U8 R16, desc[UR36][R154.64+0x1] ;  /* 0x000001249a107981 */ /* 0x000e24000c1e1100 */
[----:B0-----:R-:W-:-:S05]  /*8200*/  PRMT R3, R16, 0x8880, RZ ;  /* 0x0000888010037816 */ /* 0x001fca00000000ff */
[----:B------:R-:W-:-:S07]  /*8210*/  IMAD R2, R3, R18, RZ ;  /* 0x0000001203027224 */ /* 0x000fce00078e02ff */
.L_x_293:
[----:B------:R-:W-:Y:S05]  /*8220*/  BSYNC B1 ;  /* 0x0000000000017941 */ /* 0x000fea0003800000 */
.L_x_292:
[----:B------:R-:W-:Y:S01]  /*8230*/  @!P5 IMAD R27, R27, R17, R2 ;  /* 0x000000111b1bd224 */ /* 0x000fe200078e0202 */
[----:B------:R-:W-:Y:S04]  /*8240*/  BSSY B1, `(.L_x_294) ;  /* 0x0000006000017945 */ /* 0x000fe80003800000 */
[----:B------:R2:W-:Y:S01]  /*8250*/  @!P5 STG.E.U8 desc[UR36][R8.64+0x1], R27 ;  /* 0x0000011b0800d986 */ /* 0x0005e2000c101124 */
[----:B------:R-:W-:Y:S05]  /*8260*/  @P6 BRA `(.L_x_295) ;  /* 0x00000000000c6947 */ /* 0x000fea0003800000 */
[----:B------:R-:W0:Y:S02]  /*8270*/  LDG.E.U8 R16, desc[UR36][R14.64+0x8] ;  /* 0x000008240e107981 */ /* 0x000e24000c1e1100 */
[----:B0-----:R-:W-:-:S05]  /*8280*/  PRMT R3, R16, 0x8880, RZ ;  /* 0x0000888010037816 */ /* 0x001fca00000000ff */
[----:B------:R-:W-:-:S07]  /*8290*/  IMAD R2, R3, R18, RZ ;  /* 0x0000001203027224 */ /* 0x000fce00078e02ff */
.L_x_295:
[----:B------:R-:W-:Y:S05]  /*82a0*/  BSYNC B1 ;  /* 0x0000000000017941 */ /* 0x000fea0003800000 */
.L_x_294:
[----:B0-----:R-:W-:Y:S01]  /*82b0*/  @!P6 IMAD R3, R28, R17, R2 ;  /* 0x000000111c03e224 */ /* 0x001fe200078e0202 */
[----:B------:R-:W-:Y:S04]  /*82c0*/  BSSY B1, `(.L_x_296) ;  /* 0x0000006000017945 */ /* 0x000fe80003800000 */
[----:B------:R0:W-:Y:S01]  /*82d0*/  @!P6 STG.E.U8 desc[UR36][R6.64+0x8], R3 ;  /* 0x000008030600e986 */ /* 0x0001e2000c101124 */
[----:B------:R-:W-:Y:S05]  /*82e0*/  @P1 BRA `(.L_x_297) ;  /* 0x00000000000c1947 */ /* 0x000fea0003800000 */
[----:B------:R-:W0:Y:S02]  /*82f0*/  LDG.E.U8 R16, desc[UR36][R14.64+0x9] ;  /* 0x000009240e107981 */ /* 0x000e24000c1e1100 */
[----:B0-----:R-:W-:-:S05]  /*8300*/  PRMT R3, R16, 0x8880, RZ ;  /* 0x0000888010037816 */ /* 0x001fca00000000ff */
[----:B------:R-:W-:-:S07]  /*8310*/  IMAD R2, R3, R18, RZ ;  /* 0x0000001203027224 */ /* 0x000fce00078e02ff */
.L_x_297:
[----:B------:R-:W-:Y:S05]  /*8320*/  BSYNC B1 ;  /* 0x0000000000017941 */ /* 0x000fea0003800000 */
.L_x_296:
[C---:B------:R-:W-:Y:S01]  /*8330*/  ISETP.LT.OR P4, PT, R0.reuse, 0x9, !P0 ;  /* 0x000000090000780c */ /* 0x040fe20004781670 */
[----:B------:R-:W-:Y:S01]  /*8340*/  @!P1 IMAD R29, R29, R17, R2 ;  /* 0x000000111d1d9224 */ /* 0x000fe200078e0202 */
[----:B------:R-:W-:Y:S01]  /*8350*/  BSSY B1, `(.L_x_298) ;  /* 0x000000a000017945 */ /* 0x000fe20003800000 */
[C---:B------:R-:W-:Y:S02]  /*8360*/  ISETP.LT.OR P3, PT, R0.reuse, 0xa, !P0 ;  /* 0x0000000a0000780c */ /* 0x040fe40004761670 */
[C---:B------:R-:W-:Y:S01]  /*8370*/  ISETP.LT.OR P5, PT, R0.reuse, 0x11, !P2 ;  /* 0x000000110000780c */ /* 0x040fe200057a1670 */
[----:B------:R3:W-:Y:S01]  /*8380*/  @!P1 STG.E.U8 desc[UR36][R6.64+0x9], R29 ;  /* 0x0000091d06009986 */ /* 0x0007e2000c101124 */
[C---:B------:R-:W-:Y:S02]  /*8390*/  ISETP.LT.OR P6, PT, R0.reuse, 0x12, !P2 ;  /* 0x000000120000780c */ /* 0x040fe400057c1670 */
[----:B------:R-:W-:-:S04]  /*83a0*/  ISETP.LT.OR P1, PT, R0, 0x11, !P0 ;  /* 0x000000110000780c */ /* 0x000fc80004721670 */
[----:B------:R-:W-:Y:S09]  /*83b0*/  @P4 BRA `(.L_x_299) ;  /* 0x00000000000c4947 */ /* 0x000ff20003800000 */
[----:B------:R-:W0:Y:S02]  /*83c0*/  LDG.E.U8 R16, desc[UR36][R154.64+0x8] ;  /* 0x000008249a107981 */ /* 0x000e24000c1e1100 */
[----:B0-----:R-:W-:-:S05]  /*83d0*/  PRMT R3, R16, 0x8880, RZ ;  /* 0x0000888010037816 */ /* 0x001fca00000000ff */
[----:B------:R-:W-:-:S07]  /*83e0*/  IMAD R2, R3, R18, RZ ;  /* 0x0000001203027224 */ /* 0x000fce00078e02ff */
.L_x_299:
[----:B------:R-:W-:Y:S05]  /*83f0*/  BSYNC B1 ;  /* 0x0000000000017941 */ /* 0x000fea0003800000 */
.L_x_298:
[----:B0-----:R-:W-:Y:S01]  /*8400*/  @!P4 IMAD R3, R30, R17, R2 ;  /* 0x000000111e03c224 */ /* 0x001fe200078e0202 */
[----:B------:R-:W-:Y:S04]  /*8410*/  BSSY B1, `(.L_x_300) ;  /* 0x0000006000017945 */ /* 0x000fe80003800000 */
[----:B------:R0:W-:Y:S01]  /*8420*/  @!P4 STG.E.U8 desc[UR36][R8.64+0x8], R3 ;  /* 0x000008030800c986 */ /* 0x0001e2000c101124 */
[----:B------:R-:W-:Y:S05]  /*8430*/  @P3 BRA `(.L_x_301) ;  /* 0x00000000000c3947 */ /* 0x000fea0003800000 */
[----:B------:R-:W0:Y:S02]  /*8440*/  LDG.E.U8 R16, desc[UR36][R154.64+0x9] ;  /* 0x000009249a107981 */ /* 0x000e24000c1e1100 */
[----:B0-----:R-:W-:-:S05]  /*8450*/  PRMT R3, R16, 0x8880, RZ ;  /* 0x0000888010037816 */ /* 0x001fca00000000ff */
[----:B------:R-:W-:-:S07]  /*8460*/  IMAD R2, R3, R18, RZ ;  /* 0x0000001203027224 */ /* 0x000fce00078e02ff */
.L_x_301:
[----:B------:R-:W-:Y:S05]  /*8470*/  BSYNC B1 ;  /* 0x0000000000017941 */ /* 0x000fea0003800000 */
.L_x_300:
[----:B------:R-:W-:Y:S01]  /*8480*/  @!P3 IMAD R31, R31, R17, R2 ;  /* 0x000000111f1fb224 */ /* 0x000fe200078e0202 */
[----:B------:R-:W-:Y:S04]  /*8490*/  BSSY B1, `(.L_x_302) ;  /* 0x0000006000017945 */ /* 0x000fe80003800000 */
[----:B------:R4:W-:Y:S01]  /*84a0*/  @!P3 STG.E.U8 desc[UR36][R8.64+0x9], R31 ;  /* 0x0000091f0800b986 */ /* 0x0009e2000c101124 */
[----:B------:R-:W-:Y:S05]  /*84b0*/  @P5 BRA `(.L_x_303) ;  /* 0x00000000000c5947 */ /* 0x000fea0003800000 */
[----:B------:R-:W0:Y:S02]  /*84c0*/  LDG.E.U8 R16, desc[UR36][R14.64+0x10] ;  /* 0x000010240e107981 */ /* 0x000e24000c1e1100 */
[----:B0-----:R-:W-:-:S05]  /*84d0*/  PRMT R3, R16, 0x8880, RZ ;  /* 0x0000888010037816 */ /* 0x001fca00000000ff */
[----:B------:R-:W-:-:S07]  /*84e0*/  IMAD R2, R3, R18, RZ ;  /* 0x0000001203027224 */ /* 0x000fce00078e02ff */
.L_x_303:
[----:B------:R-:W-:Y:S05]  /*84f0*/  BSYNC B1 ;  /* 0x0000000000017941 */ /* 0x000fea0003800000 */
.L_x_302:
[----:B0-----:R-:W-:Y:S01]  /*8500*/  @!P5 IMAD R3, R32, R17, R2 ;  /* 0x000000112003d224 */ /* 0x001fe200078e0202 */
[----:B------:R-:W-:Y:S04]  /*8510*/  BSSY B1, `(.L_x_304) ;  /* 0x0000006000017945 */ /* 0x000fe80003800000 */
[----:B------:R0:W-:Y:S01]  /*8520*/  @!P5 STG.E.U8 desc[UR36][R6.64+0x10], R3 ;  /* 0x000010030600d986 */ /* 0x0001e2000c101124 */
[----:B------:R-:W-:Y:S05]  /*8530*/  @P6 BRA `(.L_x_305) ;  /* 0x00000000000c6947 */ /* 0x000fea0003800000 */
[----:B------:R-:W0:Y:S02]  /*8540*/  LDG.E.U8 R16, desc[UR36][R14.64+0x11] ;  /* 0x000011240e107981 */ /* 0x000e24000c1e1100 */
[----:B0-----:R-:W-:-:S05]  /*8550*/  PRMT R3, R16, 0x8880, RZ ;  /* 0x0000888010037816 */ /* 0x001fca00000000ff */
[----:B------:R-:W-:-:S07]  /*8560*/  IMAD R2, R3, R18, RZ ;  /* 0x0000001203027224 */ /* 0x000fce00078e02ff */
.L_x_305:
[----:B------:R-:W-:Y:S05]  /*8570*/  BSYNC B1 ;  /* 0x0000000000017941 */ /* 0x000fea0003800000 */
.L_x_304:
[----:B------:R-:W-:Y:S01]  /*8580*/  @!P6 IMAD R33, R33, R17, R2 ;  /* 0x000000112121e224 */ /* 0x000fe200078e0202 */
[----:B------:R-:W-:Y:S04]  /*8590*/  BSSY B1, `(.L_x_306) ;  /* 0x0000006000017945 */ /* 0x000fe80003800000 */
[----:B------:R0:W-:Y:S01]  /*85a0*/  @!P6 STG.E.U8 desc[UR36][R6.64+0x11], R33 ;  /* 0x000011210600e986 */ /* 0x0001e2000c101124 */
[----:B------:R-:W-:Y:S05]  /*85b0*/  @P1 BRA `(.L_x_307) ;  /* 0x00000000000c1947 */ /* 0x000fea0003800000 */
[----:B------:R-:W0:Y:S02]  /*85c0*/  LDG.E.U8 R16, desc[UR36][R154.64+0x10] ;  /* 0x000010249a107981 */ /* 0x000e24000c1e1100 */
[----:B0-----:R-:W-:-:S05]  /*85d0*/  PRMT R3, R16, 0x8880, RZ ;  /* 0x0000888010037816 */ /* 0x001fca00000000ff */
[----:B------:R-:W-:-:S07]  /*85e0*/  IMAD R2, R3, R18, RZ ;  /* 0x0000001203027224 */ /* 0x000fce00078e02ff */
.L_x_307:
[----:B------:R-:W-:Y:S05]  /*85f0*/  BSYNC B1 ;  /* 0x0000000000017941 */ /* 0x000fea0003800000 */
.L_x_306:
[----:B------:R-:W-:Y:S01]  /*8600*/  ISETP.LT.OR P4, PT, R0, 0x12, !P0 ;  /* 0x000000120000780c */ /* 0x000fe20004781670 */
[----:B0-----:R-:W-:Y:S01]  /*8610*/  @!P1 IMAD R3, R34, R17, R2 ;  /* 0x0000001122039224 */ /* 0x001fe200078e0202 */
        /* <DEDUP_REMOVED lines=10> */
.L_x_309:
[----:B------:R-:W-:Y:S05]  /*86c0*/  BSYNC B1 ;  /* 0x0000000000017941 */ /* 0x000fea0003800000 */
.L_x_308:
[----:B------:R-:W-:Y:S01]  /*86d0*/  @!P4 IMAD R35, R35, R17, R2 ;  /* 0x000000112323c224 */ /* 0x000fe200078e0202 */
[----:B------:R-:W-:Y:S04]  /*86e0*/  BSSY B1, `(.L_x_310) ;  /* 0x0000006000017945 */ /* 0x000fe80003800000 */
[----:B------:R0:W-:Y:S01]  /*86f0*/  @!P4 STG.E.U8 desc[UR36][R8.64+0x11], R35 ;  /* 0x000011230800c986 */ /* 0x0001e2000c101124 */
[----:B------:R-:W-:Y:S05]  /*8700*/  @P3 BRA `(.L_x_311) ;  /* 0x00000000000c3947 */ /* 0x000fea0003800000 */
[----:B------:R-:W0:Y:S02]  /*8710*/  LDG.E.U8 R16, desc[UR36][R14.64+0x18] ;  /* 0x000018240e107981 */ /* 0x000e24000c1e1100 */
[----:B0-----:R-:W-:-:S05]  /*8720*/  PRMT R3, R16, 0x8880, RZ ;  /* 0x0000888010037816 */ /* 0x001fca00000000ff */
[----:B------:R-:W-:-:S07]  /*8730*/  IMAD R2, R3, R18, RZ ;  /* 0x0000001203027224 */ /* 0x000fce00078e02ff */
.L_x_311:
[----:B------:R-:W-:Y:S05]  /*8740*/  BSYNC B1 ;  /* 0x0000000000017941 */ /* 0x000fea0003800000 */
.L_x_310:
[----:B0-----:R-:W-:Y:S01]  /*8750*/  @!P3 IMAD R3, R36, R17, R2 ;  /* 0x000000112403b224 */ /* 0x001fe200078e0202 */
[----:B------:R-:W-:Y:S04]  /*8760*/  BSSY B1, `(.L_x_312) ;  /* 0x0000006000017945 */ /* 0x000fe80003800000 */
[----:B------:R0:W-:Y:S01]  /*8770*/  @!P3 STG.E.U8 desc[UR36][R6.64+0x18], R3 ;  /* 0x000018030600b986 */ /* 0x0001e2000c101124 */
[----:B------:R-:W-:Y:S05]  /*8780*/  @P5 BRA `(.L_x_313) ;  /* 0x00000000000c5947 */ /* 0x000fea0003800000 */
[----:B------:R-:W0:Y:S02]  /*8790*/  LDG.E.U8 R16, desc[UR36][R14.64+0x19] ;  /* 0x000019240e107981 */ /* 0x000e24000c1e1100 */
[----:B0-----:R-:W-:-:S05]  /*87a0*/  PRMT R3, R16, 0x8880, RZ ;  /* 0x0000888010037816 */ /* 0x001fca00000000ff */
[----:B------:R-:W-:-:S07]  /*87b0*/  IMAD R2, R3, R18, RZ ;  /* 0x0000001203027224 */ /* 0x000fce00078e02ff */
.L_x_313:
[----:B------:R-:W-:Y:S05]  /*87c0*/  BSYNC B1 ;  /* 0x0000000000017941 */ /* 0x000fea0003800000 */
.L_x_312:
[----:B------:R-:W-:Y:S01]  /*87d0*/  @!P5 IMAD R37, R37, R17, R2 ;  /* 0x000000112525d224 */ /* 0x000fe200078e0202 */
[----:B------:R-:W-:Y:S04]  /*87e0*/  BSSY B1, `(.L_x_314) ;  /* 0x0000006000017945 */ /* 0x000fe80003800000 */
[----:B------:R0:W-:Y:S01]  /*87f0*/  @!P5 STG.E.U8 desc[UR36][R6.64+0x19], R37 ;  /* 0x000019250600d986 */ /* 0x0001e2000c101124 */
[----:B------:R-:W-:Y:S05]  /*8800*/  @P6 BRA `(.L_x_315) ;  /* 0x00000000000c6947 */ /* 0x000fea0003800000 */
[----:B------:R-:W0:Y:S02]  /*8810*/  LDG.E.U8 R16, desc[UR36][R154.64+0x18] ;  /* 0x000018249a107981 */ /* 0x000e24000c1e1100 */
[----:B0-----:R-:W-:-:S05]  /*8820*/  PRMT R3, R16, 0x8880, RZ ;  /* 0x0000888010037816 */ /* 0x001fca00000000ff */
[----:B------:R-:W-:-:S07]  /*8830*/  IMAD R2, R3, R18, RZ ;  /* 0x0000001203027224 */ /* 0x000fce00078e02ff */
.L_x_315:
[----:B------:R-:W-:Y:S05]  /*8840*/  BSYNC B1 ;  /* 0x0000000000017941 */ /* 0x000fea0003800000 */
.L_x_314:
[----:B0-----:R-:W-:Y:S01]  /*8850*/  @!P6 IMAD R3, R38, R17, R2 ;  /* 0x000000112603e224 */ /* 0x001fe200078e0202 */
[----:B------:R-:W-:Y:S04]  /*8860*/  BSSY B1, `(.L_x_316) ;  /* 0x0000006000017945 */ /* 0x000fe80003800000 */
[----:B------:R0:W-:Y:S01]  /*8870*/  @!P6 STG.E.U8 desc[UR36][R8.64+0x18], R3 ;  /* 0x000018030800e986 */ /* 0x0001e2000c101124 */
[----:B------:R-:W-:Y:S05]  /*8880*/  @P1 BRA `(.L_x_317) ;  /* 0x00000000000c1947 */ /* 0x000fea0003800000 */
[----:B------:R-:W0:Y:S02]  /*8890*/  LDG.E.U8 R16, desc[UR36][R154.64+0x19] ;  /* 0x000019249a107981 */ /* 0x000e24000c1e1100 */
[----:B0-----:R-:W-:-:S05]  /*88a0*/  PRMT R3, R16, 0x8880, RZ ;  /* 0x0000888010037816 */ /* 0x001fca00000000ff */
[----:B------:R-:W-:-:S07]  /*88b0*/  IMAD R2, R3, R18, RZ ;  /* 0x0000001203027224 */ /* 0x000fce00078e02ff */
.L_x_317:
[----:B------:R-:W-:Y:S05]  /*88c0*/  BSYNC B1 ;  /* 0x0000000000017941 */ /* 0x000fea0003800000 */
.L_x_316:
        /* <DEDUP_REMOVED lines=12> */
.L_x_319:
[----:B------:R-:W-:Y:S05]  /*8990*/  BSYNC B1 ;  /* 0x0000000000017941 */ /* 0x000fea0003800000 */
.L_x_318:
[----:B0-----:R-:W-:Y:S01]  /*89a0*/  @!P4 IMAD R3, R40, R17, R2 ;  /* 0x000000112803c224 */ /* 0x001fe200078e0202 */
[----:B------:R-:W-:Y:S04]  /*89b0*/  BSSY B1, `(.L_x_320) ;  /* 0x0000006000017945 */ /* 0x000fe80003800000 */
[----:B------:R0:W-:Y:S01]  /*89c0*/  @!P4 STG.E.U8 desc[UR36][R6.64+0x20], R3 ;  /* 0x000020030600c986 */ /* 0x0001e2000c101124 */
[----:B------:R-:W-:Y:S05]  /*89d0*/  @P3 BRA `(.L_x_321) ;  /* 0x00000000000c3947 */ /* 0x000fea0003800000 */
[----:B------:R-:W0:Y:S02]  /*89e0*/  LDG.E.U8 R16, desc[UR36][R14.64+0x21] ;  /* 0x000021240e107981 */ /* 0x000e24000c1e1100 */
[----:B0-----:R-:W-:-:S05]  /*89f0*/  PRMT R3, R16, 0x8880, RZ ;  /* 0x0000888010037816 */ /* 0x001fca00000000ff */
[----:B------:R-:W-:-:S07]  /*8a00*/  IMAD R2, R3, R18, RZ ;  /* 0x0000001203027224 */ /* 0x000fce00078e02ff */
.L_x_321:
[----:B------:R-:W-:Y:S05]  /*8a10*/  BSYNC B1 ;  /* 0x0000000000017941 */ /* 0x000fea0003800000 */
.L_x_320:
[----:B------:R-:W-:Y:S01]  /*8a20*/  @!P3 IMAD R41, R41, R17, R2 ;  /* 0x000000112929b224 */ /* 0x000fe200078e0202 */
[----:B------:R-:W-:Y:S04]  /*8a30*/  BSSY B1, `(.L_x_322) ;  /* 0x0000006000017945 */ /* 0x000fe80003800000 */
[----:B------:R0:W-:Y:S01]  /*8a40*/  @!P3 STG.E.U8 desc[UR36][R6.64+0x21], R41 ;  /* 0x000021290600b986 */ /* 0x0001e2000c101124 */
[----:B------:R-:W-:Y:S05]  /*8a50*/  @P5 BRA `(.L_x_323) ;  /* 0x00000000000c5947 */ /* 0x000fea0003800000 */
[----:B------:R-:W0:Y:S02]  /*8a60*/  LDG.E.U8 R16, desc[UR36][R154.64+0x20] ;  /* 0x000020249a107981 */ /* 0x000e24000c1e1100 */
[----:B0-----:R-:W-:-:S05]  /*8a70*/  PRMT R3, R16, 0x8880, RZ ;  /* 0x0000888010037816 */ /* 0x001fca00000000ff */
[----:B------:R-:W-:-:S07]  /*8a80*/  IMAD R2, R3, R18, RZ ;  /* 0x0000001203027224 */ /* 0x000fce00078e02ff */
.L_x_323:
[----:B------:R-:W-:Y:S05]  /*8a90*/  BSYNC B1 ;  /* 0x0000000000017941 */ /* 0x000fea0003800000 */
.L_x_322:
[----:B0-----:R-:W-:Y:S01]  /*8aa0*/  @!P5 IMAD R3, R42, R17, R2 ;  /* 0x000000112a03d224 */ /* 0x001fe200078e0202 */
[----:B------:R-:W-:Y:S04]  /*8ab0*/  BSSY B1, `(.L_x_324) ;  /* 0x0000006000017945 */ /* 0x000fe80003800000 */
[----:B------:R0:W-:Y:S01]  /*8ac0*/  @!P5 STG.E.U8 desc[UR36][R8.64+0x20], R3 ;  /* 0x000020030800d986 */ /* 0x0001e2000c101124 */
[----:B------:R-:W-:Y:S05]  /*8ad0*/  @P6 BRA `(.L_x_325) ;  /* 0x00000000000c6947 */ /* 0x000fea0003800000 */
[----:B------:R-:W0:Y:S02]  /*8ae0*/  LDG.E.U8 R16, desc[UR36][R154.64+0x21] ;  /* 0x000021249a107981 */ /* 0x000e24000c1e1100 */
[----:B0-----:R-:W-:-:S05]  /*8af0*/  PRMT R3, R16, 0x8880, RZ ;  /* 0x0000888010037816 */ /* 0x001fca00000000ff */
[----:B------:R-:W-:-:S07]  /*8b00*/  IMAD R2, R3, R18, RZ ;  /* 0x0000001203027224 */ /* 0x000fce00078e02ff */
.L_x_325:
[----:B------:R-:W-:Y:S05]  /*8b10*/  BSYNC B1 ;  /* 0x0000000000017941 */ /* 0x000fea0003800000 */
.L_x_324:
[----:B------:R-:W-:Y:S01]  /*8b20*/  @!P6 IMAD R43, R43, R17, R2 ;  /* 0x000000112b2be224 */ /* 0x000fe200078e0202 */
[----:B------:R-:W-:Y:S04]  /*8b30*/  BSSY B1, `(.L_x_326) ;  /* 0x0000006000017945 */ /* 0x000fe80003800000 */
[----:B------:R0:W-:Y:S01]  /*8b40*/  @!P6 STG.E.U8 desc[UR36][R8.64+0x21], R43 ;  /* 0x0000212b0800e986 */ /* 0x0001e2000c101124 */
[----:B------:R-:W-:Y:S05]  /*8b50*/  @P1 BRA `(.L_x_327) ;  /* 0x00000000000c1947 */ /* 0x000fea0003800000 */
[----:B------:R-:W0:Y:S02]  /*8b60*/  LDG.E.U8 R16, desc[UR36][R14.64+0x28] ;  /* 0x000028240e107981 */ /* 0x000e24000c1e1100 */
[----:B0-----:R-:W-:-:S05]  /*8b70*/  PRMT R3, R16, 0x8880, RZ ;  /* 0x0000888010037816 */ /* 0x001fca00000000ff */
[----:B------:R-:W-:-:S07]  /*8b80*/  IMAD R2, R3, R18, RZ ;  /* 0x0000001203027224 */ /* 0x000fce00078e02ff */
.L_x_327:
[----:B------:R-:W-:Y:S05]  /*8b90*/  BSYNC B1 ;  /* 0x0000000000017941 */ /* 0x000fea0003800000 */
.L_x_326:
        /* <DEDUP_REMOVED lines=12> */
.L_x_329:
[----:B------:R-:W-:Y:S05]  /*8c60*/  BSYNC B1 ;  /* 0x0000000000017941 */ /* 0x000fea0003800000 */
.L_x_328:
[----:B------:R-:W-:Y:S01]  /*8c70*/  @!P4 IMAD R45, R45, R17, R2 ;  /* 0x000000112d2dc224 */ /* 0x000fe200078e0202 */
[----:B------:R-:W-:Y:S04]  /*8c80*/  BSSY B1, `(.L_x_330) ;  /* 0x0000006000017945 */ /* 0x000fe80003800000 */
[----:B------:R0:W-:Y:S01]  /*8c90*/  @!P4 STG.E.U8 desc[UR36][R6.64+0x29], R45 ;  /* 0x0000292d0600c986 */ /* 0x0001e2000c101124 */
[----:B------:R-:W-:Y:S05]  /*8ca0*/  @P3 BRA `(.L_x_331) ;  /* 0x00000000000c3947 */ /* 0x000fea0003800000 */
[----:B------:R-:W0:Y:S02]  /*8cb0*/  LDG.E.U8 R16, desc[UR36][R154.64+0x28] ;  /* 0x000028249a107981 */ /* 0x000e24000c1e1100 */
[----:B0-----:R-:W-:-:S05]  /*8cc0*/  PRMT R3, R16, 0x8880, RZ ;  /* 0x0000888010037816 */ /* 0x001fca00000000ff */
[----:B------:R-:W-:-:S07]  /*8cd0*/  IMAD R2, R3, R18, RZ ;  /* 0x0000001203027224 */ /* 0x000fce00078e02ff */
.L_x_331:
[----:B------:R-:W-:Y:S05]  /*8ce0*/  BSYNC B1 ;  /* 0x0000000000017941 */ /* 0x000fea0003800000 */
.L_x_330:
[----:B0-----:R-:W-:Y:S01]  /*8cf0*/  @!P3 IMAD R3, R46, R17, R2 ;  /* 0x000000112e03b224 */ /* 0x001fe200078e0202 */
[----:B------:R-:W-:Y:S04]  /*8d00*/  BSSY B1, `(.L_x_332) ;  /* 0x0000006000017945 */ /* 0x000fe80003800000 */
[----:B------:R0:W-:Y:S01]  /*8d10*/  @!P3 STG.E.U8 desc[UR36][R8.64+0x28], R3 ;  /* 0x000028030800b986 */ /* 0x0001e2000c101124 */
[----:B------:R-:W-:Y:S05]  /*8d20*/  @P5 BRA `(.L_x_333) ;  /* 0x00000000000c5947 */ /* 0x000fea0003800000 */
[----:B------:R-:W0:Y:S02]  /*8d30*/  LDG.E.U8 R16, desc[UR36][R154.64+0x29] ;  /* 0x000029249a107981 */ /* 0x000e24000c1e1100 */
[----:B0-----:R-:W-:-:S05]  /*8d40*/  PRMT R3, R16, 0x8880, RZ ;  /* 0x0000888010037816 */ /* 0x001fca00000000ff */
[----:B------:R-:W-:-:S07]  /*8d50*/  IMAD R2, R3, R18, RZ ;  /* 0x0000001203027224 */ /* 0x000fce00078e02ff */
.L_x_333:
[----:B------:R-:W-:Y:S05]  /*8d60*/  BSYNC B1 ;  /* 0x0000000000017941 */ /* 0x000fea0003800000 */
.L_x_332:
[----:B------:R-:W-:Y:S01]  /*8d70*/  @!P5 IMAD R47, R47, R17, R2 ;  /* 0x000000112f2fd224 */ /* 0x000fe200078e0202 */
[----:B------:R-:W-:Y:S04]  /*8d80*/  BSSY B1, `(.L_x_334) ;  /* 0x0000006000017945 */ /* 0x000fe80003800000 */
[----:B------:R0:W-:Y:S01]  /*8d90*/  @!P5 STG.E.U8 desc[UR36][R8.64+0x29], R47 ;  /* 0x0000292f0800d986 */ /* 0x0001e2000c101124 */
[----:B------:R-:W-:Y:S05]  /*8da0*/  @P6 BRA `(.L_x_335) ;  /* 0x00000000000c6947 */ /* 0x000fea0003800000 */
[----:B------:R-:W0:Y:S02]  /*8db0*/  LDG.E.U8 R16, desc[UR36][R14.64+0x30] ;  /* 0x000030240e107981 */ /* 0x000e24000c1e1100 */
[----:B0-----:R-:W-:-:S05]  /*8dc0*/  PRMT R3, R16, 0x8880, RZ ;  /* 0x0000888010037816 */ /* 0x001fca00000000ff */
[----:B------:R-:W-:-:S07]  /*8dd0*/  IMAD R2, R3, R18, RZ ;  /* 0x0000001203027224 */ /* 0x000fce00078e02ff */
.L_x_335:
[----:B------:R-:W-:Y:S05]  /*8de0*/  BSYNC B1 ;  /* 0x0000000000017941 */ /* 0x000fea0003800000 */
.L_x_334:
[----:B0-----:R-:W-:Y:S01]  /*8df0*/  @!P6 IMAD R3, R48, R17, R2 ;  /* 0x000000113003e224 */ /* 0x001fe200078e0202 */
[----:B------:R-:W-:Y:S04]  /*8e00*/  BSSY B1, `(.L_x_336) ;  /* 0x0000006000017945 */ /* 0x000fe80003800000 */
[----:B------:R0:W-:Y:S01]  /*8e10*/  @!P6 STG.E.U8 desc[UR36][R6.64+0x30], R3 ;  /* 0x000030030600e986 */ /* 0x0001e2000c101124 */
[----:B------:R-:W-:Y:S05]  /*8e20*/  @P1 BRA `(.L_x_337) ;  /* 0x00000000000c1947 */ /* 0x000fea0003800000 */
[----:B------:R-:W0:Y:S02]  /*8e30*/  LDG.E.U8 R16, desc[UR36][R14.64+0x31] ;  /* 0x000031240e107981 */ /* 0x000e24000c1e1100 */
[----:B0-----:R-:W-:-:S05]  /*8e40*/  PRMT R3, R16, 0x8880, RZ ;  /* 0x0000888010037816 */ /* 0x001fca00000000ff */
[----:B------:R-:W-:-:S07]  /*8e50*/  IMAD R2, R3, R18, RZ ;  /* 0x0000001203027224 */ /* 0x000fce00078e02ff */
.L_x_337:
[----:B------:R-:W-:Y:S05]  /*8e60*/  BSYNC B1 ;  /* 0x0000000000017941 */ /* 0x000fea0003800000 */
.L_x_336:
        /* <DEDUP_REMOVED lines=12> */
.L_x_339:
[----:B------:R-:W-:Y:S05]  /*8f30*/  BSYNC B1 ;  /* 0x0000000000017941 */ /* 0x000fea0003800000 */
.L_x_338:
[----:B0-----:R-:W-:Y:S01]  /*8f40*/  @!P4 IMAD R3, R50, R17, R2 ;  /* 0x000000113203c224 */ /* 0x001fe200078e0202 */
[----:B------:R-:W-:Y:S04]  /*8f50*/  BSSY B1, `(.L_x_340) ;  /* 0x0000006000017945 */ /* 0x000fe80003800000 */
[----:B------:R0:W-:Y:S01]  /*8f60*/  @!P4 STG.E.U8 desc[UR36][R8.64+0x30], R3 ;  /* 0x000030030800c986 */ /* 0x0001e2000c101124 */
[----:B------:R-:W-:Y:S05]  /*8f70*/  @P3 BRA `(.L_x_341) ;  /* 0x00000000000c3947 */ /* 0x000fea0003800000 */
[----:B------:R-:W0:Y:S02]  /*8f80*/  LDG.E.U8 R16, desc[UR36][R154.64+0x31] ;  /* 0x000031249a107981 */ /* 0x000e24000c1e1100 */
[----:B0-----:R-:W-:-:S05]  /*8f90*/  PRMT R3, R16, 0x8880, RZ ;  /* 0x0000888010037816 */ /* 0x001fca00000000ff */
[----:B------:R-:W-:-:S07]  /*8fa0*/  IMAD R2, R3, R18, RZ ;  /* 0x0000001203027224 */ /* 0x000fce00078e02ff */
.L_x_341:
[----:B------:R-:W-:Y:S05]  /*8fb0*/  BSYNC B1 ;  /* 0x0000000000017941 */ /* 0x000fea0003800000 */
.L_x_340:
[----:B------:R-:W-:Y:S01]  /*8fc0*/  @!P3 IMAD R51, R51, R17, R2 ;  /* 0x000000113333b224 */ /* 0x000fe200078e0202 */
[----:B------:R-:W-:Y:S04]  /*8fd0*/  BSSY B1, `(.L_x_342) ;  /* 0x0000006000017945 */ /* 0x000fe80003800000 */
[----:B------:R0:W-:Y:S01]  /*8fe0*/  @!P3 STG.E.U8 desc[UR36][R8.64+0x31], R51 ;  /* 0x000031330800b986 */ /* 0x0001e2000c101124 */
[----:B------:R-:W-:Y:S05]  /*8ff0*/  @P5 BRA `(.L_x_343) ;  /* 0x00000000000c5947 */ /* 0x000fea0003800000 */
[----:B------:R-:W0:Y:S02]  /*9000*/  LDG.E.U8 R16, desc[UR36][R14.64+0x38] ;  /* 0x000038240e107981 */ /* 0x000e24000c1e1100 */
[----:B0-----:R-:W-:-:S05]  /*9010*/  PRMT R3, R16, 0x8880, RZ ;  /* 0x0000888010037816 */ /* 0x001fca00000000ff */
[----:B------:R-:W-:-:S07]  /*9020*/  IMAD R2, R3, R18, RZ ;  /* 0x0000001203027224 */ /* 0x000fce00078e02ff */
.L_x_343:
[----:B------:R-:W-:Y:S05]  /*9030*/  BSYNC B1 ;  /* 0x0000000000017941 */ /* 0x000fea0003800000 */
.L_x_342:
[----:B0-----:R-:W-:Y:S01]  /*9040*/  @!P5 IMAD R3, R52, R17, R2 ;  /* 0x000000113403d224 */ /* 0x001fe200078e0202 */
[----:B------:R-:W-:Y:S04]  /*9050*/  BSSY B1, `(.L_x_344) ;  /* 0x0000006000017945 */ /* 0x000fe80003800000 */
[----:B------:R0:W-:Y:S01]  /*9060*/  @!P5 STG.E.U8 desc[UR36][R6.64+0x38], R3 ;  /* 0x000038030600d986 */ /* 0x0001e2000c101124 */
[----:B------:R-:W-:Y:S05]  /*9070*/  @P6 BRA `(.L_x_345) ;  /* 0x00000000000c6947 */ /* 0x000fea0003800000 */
[----:B------:R-:W0:Y:S02]  /*9080*/  LDG.E.U8 R16, desc[UR36][R14.64+0x39] ;  /* 0x000039240e107981 */ /* 0x000e24000c1e1100 */
[----:B0-----:R-:W-:-:S05]  /*9090*/  PRMT R3, R16, 0x8880, RZ ;  /* 0x0000888010037816 */ /* 0x001fca00000000ff */
[----:B------:R-:W-:-:S07]  /*90a0*/  IMAD R2, R3, R18, RZ ;  /* 0x0000001203027224 */ /* 0x000fce00078e02ff */
.L_x_345:
[----:B------:R-:W-:Y:S05]  /*90b0*/  BSYNC B1 ;  /* 0x0000000000017941 */ /* 0x000fea0003800000 */
.L_x_344:
[----:B------:R-:W-:Y:S01]  /*90c0*/  @!P6 IMAD R53, R53, R17, R2 ;  /* 0x000000113535e224 */ /* 0x000fe200078e0202 */
[----:B------:R-:W-:Y:S04]  /*90d0*/  BSSY B1, `(.L_x_346) ;  /* 0x0000006000017945 */ /* 0x000fe80003800000 */
[----:B------:R0:W-:Y:S01]  /*90e0*/  @!P6 STG.E.U8 desc[UR36][R6.64+0x39], R53 ;  /* 0x000039350600e986 */ /* 0x0001e2000c101124 */
[----:B------:R-:W-:Y:S05]  /*90f0*/  @P1 BRA `(.L_x_347) ;  /* 0x00000000000c1947 */ /* 0x000fea0003800000 */
[----:B------:R-:W0:Y:S02]  /*9100*/  LDG.E.U8 R16, desc[UR36][R154.64+0x38] ;  /* 0x000038249a107981 */ /* 0x000e24000c1e1100 */
[----:B0-----:R-:W-:-:S05]  /*9110*/  PRMT R3, R16, 0x8880, RZ ;  /* 0x0000888010037816 */ /* 0x001fca00000000ff */
[----:B------:R-:W-:-:S07]  /*9120*/  IMAD R2, R3, R18, RZ ;  /* 0x0000001203027224 */ /* 0x000fce00078e02ff */
.L_x_347:
[----:B------:R-:W-:Y:S05]  /*9130*/  BSYNC B1 ;  /* 0x0000000000017941 */ /* 0x000fea0003800000 */
.L_x_346:
        /* <DEDUP_REMOVED lines=12> */
.L_x_349:
[----:B------:R-:W-:Y:S05]  /*9200*/  BSYNC B1 ;  /* 0x0000000000017941 */ /* 0x000fea0003800000 */
.L_x_348:
[----:B------:R-:W-:Y:S01]  /*9210*/  @!P4 IMAD R55, R55, R17, R2 ;  /* 0x000000113737c224 */ /* 0x000fe200078e0202 */
[----:B------:R-:W-:Y:S04]  /*9220*/  BSSY B1, `(.L_x_350) ;  /* 0x0000006000017945 */ /* 0x000fe80003800000 */
[----:B------:R0:W-:Y:S01]  /*9230*/  @!P4 STG.E.U8 desc[UR36][R8.64+0x39], R55 ;  /* 0x000039370800c986 */ /* 0x0001e2000c101124 */
[----:B------:R-:W-:Y:S05]  /*9240*/  @P3 BRA `(.L_x_351) ;  /* 0x00000000000c3947 */ /* 0x000fea0003800000 */
[----:B------:R-:W0:Y:S02]  /*9250*/  LDG.E.U8 R16, desc[UR36][R14.64+0x40] ;  /* 0x000040240e107981 */ /* 0x000e24000c1e1100 */
[----:B0-----:R-:W-:-:S05]  /*9260*/  PRMT R3, R16, 0x8880, RZ ;  /* 0x0000888010037816 */ /* 0x001fca00000000ff */
[----:B------:R-:W-:-:S07]  /*9270*/  IMAD R2, R3, R18, RZ ;  /* 0x0000001203027224 */ /* 0x000fce00078e02ff */
.L_x_351:
[----:B------:R-:W-:Y:S05]  /*9280*/  BSYNC B1 ;  /* 0x0000000000017941 */ /* 0x000fea0003800000 */
.L_x_350:
[----:B0-----:R-:W-:Y:S01]  /*9290*/  @!P3 IMAD R3, R56, R17, R2 ;  /* 0x000000113803b224 */ /* 0x001fe200078e0202 */
[----:B------:R-:W-:Y:S04]  /*92a0*/  BSSY B1, `(.L_x_352) ;  /* 0x0000006000017945 */ /* 0x000fe80003800000 */
[----:B------:R0:W-:Y:S01]  /*92b0*/  @!P3 STG.E.U8 desc[UR36][R6.64+0x40], R3 ;  /* 0x000040030600b986 */ /* 0x0001e2000c101124 */
[----:B------:R-:W-:Y:S05]  /*92c0*/  @P5 BRA `(.L_x_353) ;  /* 0x00000000000c5947 */ /* 0x000fea0003800000 */
[----:B------:R-:W0:Y:S02]  /*92d0*/  LDG.E.U8 R16, desc[UR36][R14.64+0x41] ;  /* 0x000041240e107981 */ /* 0x000e24000c1e1100 */
[----:B0-----:R-:W-:-:S05]  /*92e0*/  PRMT R3, R16, 0x8880, RZ ;  /* 0x0000888010037816 */ /* 0x001fca00000000ff */
[----:B------:R-:W-:-:S07]  /*92f0*/  IMAD R2, R3, R18, RZ ;  /* 0x0000001203027224 */ /* 0x000fce00078e02ff */
.L_x_353:
[----:B------:R-:W-:Y:S05]  /*9300*/  BSYNC B1 ;  /* 0x0000000000017941 */ /* 0x000fea0003800000 */
.L_x_352:
[----:B------:R-:W-:Y:S01]  /*9310*/  @!P5 IMAD R57, R57, R17, R2 ;  /* 0x000000113939d224 */ /* 0x000fe200078e0202 */
[----:B------:R-:W-:Y:S04]  /*9320*/  BSSY B1, `(.L_x_354) ;  /* 0x0000006000017945 */ /* 0x000fe80003800000 */
[----:B------:R0:W-:Y:S01]  /*9330*/  @!P5 STG.E.U8 desc[UR36][R6.64+0x41], R57 ;  /* 0x000041390600d986 */ /* 0x0001e2000c101124 */
[----:B------:R-:W-:Y:S05]  /*9340*/  @P6 BRA `(.L_x_355) ;  /* 0x00000000000c6947 */ /* 0x000fea0003800000 */
[----:B------:R-:W0:Y:S02]  /*9350*/  LDG.E.U8 R16, desc[UR36][R154.64+0x40] ;  /* 0x000040249a107981 */ /* 0x000e24000c1e1100 */
[----:B0-----:R-:W-:-:S05]  /*9360*/  PRMT R3, R16, 0x8880, RZ ;  /* 0x0000888010037816 */ /* 0x001fca00000000ff */
[----:B------:R-:W-:-:S07]  /*9370*/  IMAD R2, R3, R18, RZ ;  /* 0x0000001203027224 */ /* 0x000fce00078e02ff */
.L_x_355:
[----:B------:R-:W-:Y:S05]  /*9380*/  BSYNC B1 ;  /* 0x0000000000017941 */ /* 0x000fea0003800000 */
.L_x_354:
[----:B0-----:R-:W-:Y:S01]  /*9390*/  @!P6 IMAD R3, R58, R17, R2 ;  /* 0x000000113a03e224 */ /* 0x001fe200078e0202 */
[----:B------:R-:W-:Y:S04]  /*93a0*/  BSSY B1, `(.L_x_356) ;  /* 0x0000006000017945 */ /* 0x000fe80003800000 */
[----:B------:R0:W-:Y:S01]  /*93b0*/  @!P6 STG.E.U8 desc[UR36][R8.64+0x40], R3 ;  /* 0x000040030800e986 */ /* 0x0001e2000c101124 */
[----:B------:R-:W-:Y:S05]  /*93c0*/  @P1 BRA `(.L_x_357) ;  /* 0x00000000000c1947 */ /* 0x000fea0003800000 */
[----:B------:R-:W0:Y:S02]  /*93d0*/  LDG.E.U8 R16, desc[UR36][R154.64+0x41] ;  /* 0x000041249a107981 */ /* 0x000e24000c1e1100 */
[----:B0-----:R-:W-:-:S05]  /*93e0*/  PRMT R3, R16, 0x8880, RZ ;  /* 0x0000888010037816 */ /* 0x001fca00000000ff */
[----:B------:R-:W-:-:S07]  /*93f0*/  IMAD R2, R3, R18, RZ ;  /* 0x0000001203027224 */ /* 0x000fce00078e02ff */
.L_x_357:
[----:B------:R-:W-:Y:S05]  /*9400*/  BSYNC B1 ;  /* 0x0000000000017941 */ /* 0x000fea0003800000 */
.L_x_356:
        /* <DEDUP_REMOVED lines=12> */
.L_x_359:
[----:B------:R-:W-:Y:S05]  /*94d0*/  BSYNC B1 ;  /* 0x0000000000017941 */ /* 0x000fea0003800000 */
.L_x_358:
[----:B0-----:R-:W-:Y:S01]  /*94e0*/  @!P4 IMAD R3, R60, R17, R2 ;  /* 0x000000113c03c224 */ /* 0x001fe200078e0202 */
[----:B------:R-:W-:Y:S04]  /*94f0*/  BSSY B1, `(.L_x_360) ;  /* 0x0000006000017945 */ /* 0x000fe80003800000 */
[----:B------:R0:W-:Y:S01]  /*9500*/  @!P4 STG.E.U8 desc[UR36][R6.64+0x48], R3 ;  /* 0x000048030600c986 */ /* 0x0001e2000c101124 */
[----:B------:R-:W-:Y:S05]  /*9510*/  @P3 BRA `(.L_x_361) ;  /* 0x00000000000c3947 */ /* 0x000fea0003800000 */
[----:B------:R-:W0:Y:S02]  /*9520*/  LDG.E.U8 R16, desc[UR36][R14.64+0x49] ;  /* 0x000049240e107981 */ /* 0x000e24000c1e1100 */
[----:B0-----:R-:W-:-:S05]  /*9530*/  PRMT R3, R16, 0x8880, RZ ;  /* 0x0000888010037816 */ /* 0x001fca00000000ff */
[----:B------:R-:W-:-:S07]  /*9540*/  IMAD R2, R3, R18, RZ ;  /* 0x0000001203027224 */ /* 0x000fce00078e02ff */
.L_x_361:
[----:B------:R-:W-:Y:S05]  /*9550*/  BSYNC B1 ;  /* 0x0000000000017941 */ /* 0x000fea0003800000 */
.L_x_360:
[----:B------:R-:W-:Y:S01]  /*9560*/  @!P3 IMAD R61, R61, R17, R2 ;  /* 0x000000113d3db224 */ /* 0x000fe200078e0202 */
[----:B------:R-:W-:Y:S04]  /*9570*/  BSSY B1, `(.L_x_362) ;  /* 0x0000006000017945 */ /* 0x000fe80003800000 */
[----:B------:R0:W-:Y:S01]  /*9580*/  @!P3 STG.E.U8 desc[UR36][R6.64+0x49], R61 ;  /* 0x0000493d0600b986 */ /* 0x0001e2000c101124 */
[----:B------:R-:W-:Y:S05]  /*9590*/  @P5 BRA `(.L_x_363) ;  /* 0x00000000000c5947 */ /* 0x000fea0003800000 */
[----:B------:R-:W0:Y:S02]  /*95a0*/  LDG.E.U8 R16, desc[UR36][R154.64+0x48] ;  /* 0x000048249a107981 */ /* 0x000e24000c1e1100 */
[----:B0-----:R-:W-:-:S05]  /*95b0*/  PRMT R3, R16, 0x8880, RZ ;  /* 0x0000888010037816 */ /* 0x001fca00000000ff */
[----:B------:R-:W-:-:S07]  /*95c0*/  IMAD R2, R3, R18, RZ ;  /* 0x0000001203027224 */ /* 0x000fce00078e02ff */
.L_x_363:
[----:B------:R-:W-:Y:S05]  /*95d0*/  BSYNC B1 ;  /* 0x0000000000017941 */ /* 0x000fea0003800000 */
.L_x_362:
[----:B0-----:R-:W-:Y:S01]  /*95e0*/  @!P5 IMAD R3, R62, R17, R2 ;  /* 0x000000113e03d224 */ /* 0x001fe200078e0202 */
[----:B------:R-:W-:Y:S04]  /*95f0*/  BSSY B1, `(.L_x_364) ;  /* 0x0000006000017945 */ /* 0x000fe80003800000 */
[----:B------:R0:W-:Y:S01]  /*9600*/  @!P5 STG.E.U8 desc[UR36][R8.64+0x48], R3 ;  /* 0x000048030800d986 */ /* 0x0001e2000c101124 */
[----:B------:R-:W-:Y:S05]  /*9610*/  @P6 BRA `(.L_x_365) ;  /* 0x00000000000c6947 */ /* 0x000fea0003800000 */
[----:B------:R-:W0:Y:S02]  /*9620*/  LDG.E.U8 R16, desc[UR36][R154.64+0x49] ;  /* 0x000049249a107981 */ /* 0x000e24000c1e1100 */
[----:B0-----:R-:W-:-:S05]  /*9630*/  PRMT R3, R16, 0x8880, RZ ;  /* 0x0000888010037816 */ /* 0x001fca00000000ff */
[----:B------:R-:W-:-:S07]  /*9640*/  IMAD R2, R3, R18, RZ ;  /* 0x0000001203027224 */ /* 0x000fce00078e02ff */
.L_x_365:
[----:B------:R-:W-:Y:S05]  /*9650*/  BSYNC B1 ;  /* 0x0000000000017941 */ /* 0x000fea0003800000 */
.L_x_364:
[----:B------:R-:W-:Y:S01]  /*9660*/  @!P6 IMAD R63, R63, R17, R2 ;  /* 0x000000113f3fe224 */ /* 0x000fe200078e0202 */
[----:B------:R-:W-:Y:S04]  /*9670*/  BSSY B1, `(.L_x_366) ;  /* 0x0000006000017945 */ /* 0x000fe80003800000 */
[----:B------:R0:W-:Y:S01]  /*9680*/  @!P6 STG.E.U8 desc[UR36][R8.64+0x49], R63 ;  /* 0x0000493f0800e986 */ /* 0x0001e2000c101124 */
[----:B------:R-:W-:Y:S05]  /*9690*/  @P1 BRA `(.L_x_367) ;  /* 0x00000000000c1947 */ /* 0x000fea0003800000 */
[----:B------:R-:W0:Y:S02]  /*96a0*/  LDG.E.U8 R16, desc[UR36][R14.64+0x50] ;  /* 0x000050240e107981 */ /* 0x000e24000c1e1100 */
[----:B0-----:R-:W-:-:S05]  /*96b0*/  PRMT R3, R16, 0x8880, RZ ;  /* 0x0000888010037816 */ /* 0x001fca00000000ff */
[----:B------:R-:W-:-:S07]  /*96c0*/  IMAD R2, R3, R18, RZ ;  /* 0x0000001203027224 */ /* 0x000fce00078e02ff */
.L_x_367:
[----:B------:R-:W-:Y:S05]  /*96d0*/  BSYNC B1 ;  /* 0x0000000000017941 */ /* 0x000fea0003800000 */
.L_x_366:
        /* <DEDUP_REMOVED lines=12> */
.L_x_369:
[----:B------:R-:W-:Y:S05]  /*97a0*/  BSYNC B1 ;  /* 0x0000000000017941 */ /* 0x000fea0003800000 */
.L_x_368:
[----:B------:R-:W-:Y:S01]  /*97b0*/  @!P4 IMAD R65, R65, R17, R2 ;  /* 0x000000114141c224 */ /* 0x000fe200078e0202 */
[----:B------:R-:W-:Y:S04]  /*97c0*/  BSSY B1, `(.L_x_370) ;  /* 0x0000006000017945 */ /* 0x000fe80003800000 */
[----:B------:R0:W-:Y:S01]  /*97d0*/  @!P4 STG.E.U8 desc[UR36][R6.64+0x51], R65 ;  /* 0x000051410600c986 */ /* 0x0001e2000c101124 */
[----:B------:R-:W-:Y:S05]  /*97e0*/  @P3 BRA `(.L_x_371) ;  /* 0x00000000000c3947 */ /* 0x000fea0003800000 */
[----:B------:R-:W0:Y:S02]  /*97f0*/  LDG.E.U8 R16, desc[UR36][R154.64+0x50] ;  /* 0x000050249a107981 */ /* 0x000e24000c1e1100 */
[----:B0-----:R-:W-:-:S05]  /*9800*/  PRMT R3, R16, 0x8880, RZ ;  /* 0x0000888010037816 */ /* 0x001fca00000000ff */
[----:B------:R-:W-:-:S07]  /*9810*/  IMAD R2, R3, R18, RZ ;  /* 0x0000001203027224 */ /* 0x000fce00078e02ff */
.L_x_371:
[----:B------:R-:W-:Y:S05]  /*9820*/  BSYNC B1 ;  /* 0x0000000000017941 */ /* 0x000fea0003800000 */
.L_x_370:
[----:B0-----:R-:W-:Y:S01]  /*9830*/  @!P3 IMAD R3, R66, R17, R2 ;  /* 0x000000114203b224 */ /* 0x001fe200078e0202 */
[----:B------:R-:W-:Y:S04]  /*9840*/  BSSY B1, `(.L_x_372) ;  /* 0x0000006000017945 */ /* 0x000fe80003800000 */
[----:B------:R0:W-:Y:S01]  /*9850*/  @!P3 STG.E.U8 desc[UR36][R8.64+0x50], R3 ;  /* 0x000050030800b986 */ /* 0x0001e2000c101124 */
[----:B------:R-:W-:Y:S05]  /*9860*/  @P5 BRA `(.L_x_373) ;  /* 0x00000000000c5947 */ /* 0x000fea0003800000 */
[----:B------:R-:W0:Y:S02]  /*9870*/  LDG.E.U8 R16, desc[UR36][R154.64+0x51] ;  /* 0x000051249a107981 */ /* 0x000e24000c1e1100 */
[----:B0-----:R-:W-:-:S05]  /*9880*/  PRMT R3, R16, 0x8880, RZ ;  /* 0x0000888010037816 */ /* 0x001fca00000000ff */
[----:B------:R-:W-:-:S07]  /*9890*/  IMAD R2, R3, R18, RZ ;  /* 0x0000001203027224 */ /* 0x000fce00078e02ff */
.L_x_373:
[----:B------:R-:W-:Y:S05]  /*98a0*/  BSYNC B1 ;  /* 0x0000000000017941 */ /* 0x000fea0003800000 */
.L_x_372:
[----:B------:R-:W-:Y:S01]  /*98b0*/  @!P5 IMAD R67, R67, R17, R2 ;  /* 0x000000114343d224 */ /* 0x000fe200078e0202 */
[----:B------:R-:W-:Y:S04]  /*98c0*/  BSSY B1, `(.L_x_374) ;  /* 0x0000006000017945 */ /* 0x000fe80003800000 */
[----:B------:R0:W-:Y:S01]  /*98d0*/  @!P5 STG.E.U8 desc[UR36][R8.64+0x51], R67 ;  /* 0x000051430800d986 */ /* 0x0001e2000c101124 */
[----:B------:R-:W-:Y:S05]  /*98e0*/  @P6 BRA `(.L_x_375) ;  /* 0x00000000000c6947 */ /* 0x000fea0003800000 */
[----:B------:R-:W0:Y:S02]  /*98f0*/  LDG.E.U8 R16, desc[UR36][R14.64+0x58] ;  /* 0x000058240e107981 */ /* 0x000e24000c1e1100 */
[----:B0-----:R-:W-:-:S05]  /*9900*/  PRMT R3, R16, 0x8880, RZ ;  /* 0x0000888010037816 */ /* 0x001fca00000000ff */
[----:B------:R-:W-:-:S07]  /*9910*/  IMAD R2, R3, R18, RZ ;  /* 0x0000001203027224 */ /* 0x000fce00078e02ff */
.L_x_375:
[----:B------:R-:W-:Y:S05]  /*9920*/  BSYNC B1 ;  /* 0x0000000000017941 */ /* 0x000fea0003800000 */
.L_x_374:
[----:B0-----:R-:W-:Y:S01]  /*9930*/  @!P6 IMAD R3, R68, R17, R2 ;  /* 0x000000114403e224 */ /* 0x001fe200078e0202 */
[----:B------:R-:W-:Y:S04]  /*9940*/  BSSY B1, `(.L_x_376) ;  /* 0x0000006000017945 */ /* 0x000fe80003800000 */
[----:B------:R0:W-:Y:S01]  /*9950*/  @!P6 STG.E.U8 desc[UR36][R6.64+0x58], R3 ;  /* 0x000058030600e986 */ /* 0x0001e2000c101124 */
[----:B------:R-:W-:Y:S05]  /*9960*/  @P1 BRA `(.L_x_377) ;  /* 0x00000000000c1947 */ /* 0x000fea0003800000 */
[----:B------:R-:W0:Y:S02]  /*9970*/  LDG.E.U8 R16, desc[UR36][R14.64+0x59] ;  /* 0x000059240e107981 */ /* 0x000e24000c1e1100 */
[----:B0-----:R-:W-:-:S05]  /*9980*/  PRMT R3, R16, 0x8880, RZ ;  /* 0x0000888010037816 */ /* 0x001fca00000000ff */
[----:B------:R-:W-:-:S07]  /*9990*/  IMAD R2, R3, R18, RZ ;  /* 0x0000001203027224 */ /* 0x000fce00078e02ff */
.L_x_377:
[----:B------:R-:W-:Y:S05]  /*99a0*/  BSYNC B1 ;  /* 0x0000000000017941 */ /* 0x000fea0003800000 */
.L_x_376:
        /* <DEDUP_REMOVED lines=12> */
.L_x_379:
[----:B------:R-:W-:Y:S05]  /*9a70*/  BSYNC B1 ;  /* 0x0000000000017941 */ /* 0x000fea0003800000 */
.L_x_378:
[----:B0-----:R-:W-:Y:S01]  /*9a80*/  @!P4 IMAD R3, R70, R17, R2 ;  /* 0x000000114603c224 */ /* 0x001fe200078e0202 */
[----:B------:R-:W-:Y:S04]  /*9a90*/  BSSY B1, `(.L_x_380) ;  /* 0x0000006000017945 */ /* 0x000fe80003800000 */
[----:B------:R0:W-:Y:S01]  /*9aa0*/  @!P4 STG.E.U8 desc[UR36][R8.64+0x58], R3 ;  /* 0x000058030800c986 */ /* 0x0001e2000c101124 */
[----:B------:R-:W-:Y:S05]  /*9ab0*/  @P3 BRA `(.L_x_381) ;  /* 0x00000000000c3947 */ /* 0x000fea0003800000 */
[----:B------:R-:W0:Y:S02]  /*9ac0*/  LDG.E.U8 R16, desc[UR36][R154.64+0x59] ;  /* 0x000059249a107981 */ /* 0x000e24000c1e1100 */
[----:B0-----:R-:W-:-:S05]  /*9ad0*/  PRMT R3, R16, 0x8880, RZ ;  /* 0x0000888010037816 */ /* 0x001fca00000000ff */
[----:B------:R-:W-:-:S07]  /*9ae0*/  IMAD R2, R3, R18, RZ ;  /* 0x0000001203027224 */ /* 0x000fce00078e02ff */
.L_x_381:
[----:B------:R-:W-:Y:S05]  /*9af0*/  BSYNC B1 ;  /* 0x0000000000017941 */ /* 0x000fea0003800000 */
.L_x_380:
[----:B------:R-:W-:Y:S01]  /*9b00*/  @!P3 IMAD R71, R71, R17, R2 ;  /* 0x000000114747b224 */ /* 0x000fe200078e0202 */
[----:B------:R-:W-:Y:S04]  /*9b10*/  BSSY B1, `(.L_x_382) ;  /* 0x0000006000017945 */ /* 0x000fe80003800000 */
[----:B------:R0:W-:Y:S01]  /*9b20*/  @!P3 STG.E.U8 desc[UR36][R8.64+0x59], R71 ;  /* 0x000059470800b986 */ /* 0x0001e2000c101124 */
[----:B------:R-:W-:Y:S05]  /*9b30*/  @P5 BRA `(.L_x_383) ;  /* 0x00000000000c5947 */ /* 0x000fea0003800000 */
[----:B------:R-:W0:Y:S02]  /*9b40*/  LDG.E.U8 R16, desc[UR36][R14.64+0x60] ;  /* 0x000060240e107981 */ /* 0x000e24000c1e1100 */
[----:B0-----:R-:W-:-:S05]  /*9b50*/  PRMT R3, R16, 0x8880, RZ ;  /* 0x0000888010037816 */ /* 0x001fca00000000ff */
[----:B------:R-:W-:-:S07]  /*9b60*/  IMAD R2, R3, R18, RZ ;  /* 0x0000001203027224 */ /* 0x000fce00078e02ff */
.L_x_383:
[----:B------:R-:W-:Y:S05]  /*9b70*/  BSYNC B1 ;  /* 0x0000000000017941 */ /* 0x000fea0003800000 */
.L_x_382:
[----:B0-----:R-:W-:Y:S01]  /*9b80*/  @!P5 IMAD R3, R72, R17, R2 ;  /* 0x000000114803d224 */ /* 0x001fe200078e0202 */
[----:B------:R-:W-:Y:S04]  /*9b90*/  BSSY B1, `(.L_x_384) ;  /* 0x0000006000017945 */ /* 0x000fe80003800000 */
[----:B------:R0:W-:Y:S01]  /*9ba0*/  @!P5 STG.E.U8 desc[UR36][R6.64+0x60], R3 ;  /* 0x000060030600d986 */ /* 0x0001e2000c101124 */
[----:B------:R-:W-:Y:S05]  /*9bb0*/  @P6 BRA `(.L_x_385) ;  /* 0x00000000000c6947 */ /* 0x000fea0003800000 */
[----:B------:R-:W0:Y:S02]  /*9bc0*/  LDG.E.U8 R16, desc[UR36][R14.64+0x61] ;  /* 0x000061240e107981 */ /* 0x000e24000c1e1100 */
[----:B0-----:R-:W-:-:S05]  /*9bd0*/  PRMT R3, R16, 0x8880, RZ ;  /* 0x0000888010037816 */ /* 0x001fca00000000ff */
[----:B------:R-:W-:-:S07]  /*9be0*/  IMAD R2, R3, R18, RZ ;  /* 0x0000001203027224 */ /* 0x000fce00078e02ff */
.L_x_385:
[----:B------:R-:W-:Y:S05]  /*9bf0*/  BSYNC B1 ;  /* 0x0000000000017941 */ /* 0x000fea0003800000 */
.L_x_384:
[----:B------:R-:W-:Y:S01]  /*9c00*/  @!P6 IMAD R73, R73, R17, R2 ;  /* 0x000000114949e224 */ /* 0x000fe200078e0202 */
[----:B------:R-:W-:Y:S04]  /*9c10*/  BSSY B1, `(.L_x_386) ;  /* 0x0000006000017945 */ /* 0x000fe80003800000 */
[----:B------:R0:W-:Y:S01]  /*9c20*/  @!P6 STG.E.U8 desc[UR36][R6.64+0x61], R73 ;  /* 0x000061490600e986 */ /* 0x0001e2000c101124 */
[----:B------:R-:W-:Y:S05]  /*9c30*/  @P1 BRA `(.L_x_387) ;  /* 0x00000000000c1947 */ /* 0x000fea0003800000 */
[----:B------:R-:W0:Y:S02]  /*9c40*/  LDG.E.U8 R16, desc[UR36][R154.64+0x60] ;  /* 0x000060249a107981 */ /* 0x000e24000c1e1100 */
[----:B0-----:R-:W-:-:S05]  /*9c50*/  PRMT R3, R16, 0x8880, RZ ;  /* 0x0000888010037816 */ /* 0x001fca00000000ff */
[----:B------:R-:W-:-:S07]  /*9c60*/  IMAD R2, R3, R18, RZ ;  /* 0x0000001203027224 */ /* 0x000fce00078e02ff */
.L_x_387:
[----:B------:R-:W-:Y:S05]  /*9c70*/  BSYNC B1 ;  /* 0x0000000000017941 */ /* 0x000fea0003800000 */
.L_x_386:
        /* <DEDUP_REMOVED lines=12> */
.L_x_389:
[----:B------:R-:W-:Y:S05]  /*9d40*/  BSYNC B1 ;  /* 0x0000000000017941 */ /* 0x000fea0003800000 */
.L_x_388:
[----:B------:R-:W-:Y:S01]  /*9d50*/  @!P4 IMAD R75, R75, R17, R2 ;  /* 0x000000114b4bc224 */ /* 0x000fe200078e0202 */
[----:B------:R-:W-:Y:S04]  /*9d60*/  BSSY B1, `(.L_x_390) ;  /* 0x0000006000017945 */ /* 0x000fe80003800000 */
[----:B------:R0:W-:Y:S01]  /*9d70*/  @!P4 STG.E.U8 desc[UR36][R8.64+0x61], R75 ;  /* 0x0000614b0800c986 */ /* 0x0001e2000c101124 */
[----:B------:R-:W-:Y:S05]  /*9d80*/  @P3 BRA `(.L_x_391) ;  /* 0x00000000000c3947 */ /* 0x000fea0003800000 */
[----:B------:R-:W0:Y:S02]  /*9d90*/  LDG.E.U8 R16, desc[UR36][R14.64+0x68] ;  /* 0x000068240e107981 */ /* 0x000e24000c1e1100 */
[----:B0-----:R-:W-:-:S05]  /*9da0*/  PRMT R3, R16, 0x8880, RZ ;  /* 0x0000888010037816 */ /* 0x001fca00000000ff */
[----:B------:R-:W-:-:S07]  /*9db0*/  IMAD R2, R3, R18, RZ ;  /* 0x0000001203027224 */ /* 0x000fce00078e02ff */
.L_x_391:
[----:B------:R-:W-:Y:S05]  /*9dc0*/  BSYNC B1 ;  /* 0x0000000000017941 */ /* 0x000fea0003800000 */
.L_x_390:
[----:B0-----:R-:W-:Y:S01]  /*9dd0*/  @!P3 IMAD R3, R76, R17, R2 ;  /* 0x000000114c03b224 */ /* 0x001fe200078e0202 */
[----:B------:R-:W-:Y:S04]  /*9de0*/  BSSY B1, `(.L_x_392) ;  /* 0x0000006000017945 */ /* 0x000fe80003800000 */
[----:B------:R0:W-:Y:S01]  /*9df0*/  @!P3 STG.E.U8 desc[UR36][R6.64+0x68], R3 ;  /* 0x000068030600b986 */ /* 0x0001e2000c101124 */
[----:B------:R-:W-:Y:S05]  /*9e00*/  @P5 BRA `(.L_x_393) ;  /* 0x00000000000c5947 */ /* 0x000fea0003800000 */
[----:B------:R-:W0:Y:S02]  /*9e10*/  LDG.E.U8 R16, desc[UR36][R14.64+0x69] ;  /* 0x000069240e107981 */ /* 0x000e24000c1e1100 */
[----:B0-----:R-:W-:-:S05]  /*9e20*/  PRMT R3, R16, 0x8880, RZ ;  /* 0x0000888010037816 */ /* 0x001fca00000000ff */
[----:B------:R-:W-:-:S07]  /*9e30*/  IMAD R2, R3, R18, RZ ;  /* 0x0000001203027224 */ /* 0x000fce00078e02ff */
.L_x_393:
[----:B------:R-:W-:Y:S05]  /*9e40*/  BSYNC B1 ;  /* 0x0000000000017941 */ /* 0x000fea0003800000 */
.L_x_392:
[----:B------:R-:W-:Y:S01]  /*9e50*/  @!P5 IMAD R77, R77, R17, R2 ;  /* 0x000000114d4dd224 */ /* 0x000fe200078e0202 */
[----:B------:R-:W-:Y:S04]  /*9e60*/  BSSY B1, `(.L_x_394) ;  /* 0x0000006000017945 */ /* 0x000fe80003800000 */
[----:B------:R0:W-:Y:S01]  /*9e70*/  @!P5 STG.E.U8 desc[UR36][R6.64+0x69], R77 ;  /* 0x0000694d0600d986 */ /* 0x0001e2000c101124 */
[----:B------:R-:W-:Y:S05]  /*9e80*/  @P6 BRA `(.L_x_395) ;  /* 0x00000000000c6947 */ /* 0x000fea0003800000 */
[----:B------:R-:W0:Y:S02]  /*9e90*/  LDG.E.U8 R16, desc[UR36][R154.64+0x68] ;  /* 0x000068249a107981 */ /* 0x000e24000c1e1100 */
[----:B0-----:R-:W-:-:S05]  /*9ea0*/  PRMT R3, R16, 0x8880, RZ ;  /* 0x0000888010037816 */ /* 0x001fca00000000ff */
[----:B------:R-:W-:-:S07]  /*9eb0*/  IMAD R2, R3, R18, RZ ;  /* 0x0000001203027224 */ /* 0x000fce00078e02ff */
.L_x_395:
[----:B------:R-:W-:Y:S05]  /*9ec0*/  BSYNC B1 ;  /* 0x0000000000017941 */ /* 0x000fea0003800000 */
.L_x_394:
[----:B0-----:R-:W-:Y:S01]  /*9ed0*/  @!P6 IMAD R3, R78, R17, R2 ;  /* 0x000000114e03e224 */ /* 0x001fe200078e0202 */
[----:B------:R-:W-:Y:S04]  /*9ee0*/  BSSY B1, `(.L_x_396) ;  /* 0x0000006000017945 */ /* 0x000fe80003800000 */
[----:B------:R0:W-:Y:S01]  /*9ef0*/  @!P6 STG.E.U8 desc[UR36][R8.64+0x68], R3 ;  /* 0x000068030800e986 */ /* 0x0001e2000c101124 */
[----:B------:R-:W-:Y:S05]  /*9f00*/  @P1 BRA `(.L_x_397) ;  /* 0x00000000000c1947 */ /* 0x000fea0003800000 */
[----:B------:R-:W0:Y:S02]  /*9f10*/  LDG.E.U8 R16, desc[UR36][R154.64+0x69] ;  /* 0x000069249a107981 */ /* 0x000e24000c1e1100 */
[----:B0-----:R-:W-:-:S05]  /*9f20*/  PRMT R3, R16, 0x8880, RZ ;  /* 0x0000888010037816 */ /* 0x001fca00000000ff */
[----:B------:R-:W-:-:S07]  /*9f30*/  IMAD R2, R3, R18, RZ ;  /* 0x0000001203027224 */ /* 0x000fce00078e02ff */
.L_x_397:
[----:B------:R-:W-:Y:S05]  /*9f40*/  BSYNC B1 ;  /* 0x0000000000017941 */ /* 0x000fea0003800000 */
.L_x_396:
        /* <DEDUP_REMOVED lines=12> */
.L_x_399:
[----:B------:R-:W-:Y:S05]  /*a010*/  BSYNC B1 ;  /* 0x0000000000017941 */ /* 0x000fea0003800000 */
.L_x_398:
[----:B0-----:R-:W-:Y:S01]  /*a020*/  @!P4 IMAD R3, R80, R17, R2 ;  /* 0x000000115003c224 */ /* 0x001fe200078e0202 */
[----:B------:R-:W-:Y:S04]  /*a030*/  BSSY B1, `(.L_x_400) ;  /* 0x0000006000017945 */ /* 0x000fe80003800000 */
[----:B------:R0:W-:Y:S01]  /*a040*/  @!P4 STG.E.U8 desc[UR36][R6.64+0x70], R3 ;  /* 0x000070030600c986 */ /* 0x0001e2000c101124 */
[----:B------:R-:W-:Y:S05]  /*a050*/  @P3 BRA `(.L_x_401) ;  /* 0x00000000000c3947 */ /* 0x000fea0003800000 */
[----:B------:R-:W0:Y:S02]  /*a060*/  LDG.E.U8 R16, desc[UR36][R14.64+0x71] ;  /* 0x000071240e107981 */ /* 0x000e24000c1e1100 */
[----:B0-----:R-:W-:-:S05]  /*a070*/  PRMT R3, R16, 0x8880, RZ ;  /* 0x0000888010037816 */ /* 0x001fca00000000ff */
[----:B------:R-:W-:-:S07]  /*a080*/  IMAD R2, R3, R18, RZ ;  /* 0x0000001203027224 */ /* 0x000fce00078e02ff */
.L_x_401:
[----:B------:R-:W-:Y:S05]  /*a090*/  BSYNC B1 ;  /* 0x0000000000017941 */ /* 0x000fea0003800000 */
.L_x_400:
[----:B------:R-:W-:Y:S01]  /*a0a0*/  @!P3 IMAD R81, R81, R17, R2 ;  /* 0x000000115151b224 */ /* 0x000fe200078e0202 */
[----:B------:R-:W-:Y:S04]  /*a0b0*/  BSSY B1, `(.L_x_402) ;  /* 0x0000006000017945 */ /* 0x000fe80003800000 */
[----:B------:R0:W-:Y:S01]  /*a0c0*/  @!P3 STG.E.U8 desc[UR36][R6.64+0x71], R81 ;  /* 0x000071510600b986 */ /* 0x0001e2000c101124 */
[----:B------:R-:W-:Y:S05]  /*a0d0*/  @P5 BRA `(.L_x_403) ;  /* 0x00000000000c5947 */ /* 0x000fea0003800000 */
[----:B------:R-:W0:Y:S02]  /*a0e0*/  LDG.E.U8 R16, desc[UR36][R154.64+0x70] ;  /* 0x000070249a107981 */ /* 0x000e24000c1e1100 */
[----:B0-----:R-:W-:-:S05]  /*a0f0*/  PRMT R3, R16, 0x8880, RZ ;  /* 0x0000888010037816 */ /* 0x001fca00000000ff */
[----:B------:R-:W-:-:S07]  /*a100*/  IMAD R2, R3, R18, RZ ;  /* 0x0000001203027224 */ /* 0x000fce00078e02ff */
.L_x_403:
[----:B------:R-:W-:Y:S05]  /*a110*/  BSYNC B1 ;  /* 0x0000000000017941 */ /* 0x000fea0003800000 */
.L_x_402:
[----:B0-----:R-:W-:Y:S01]  /*a120*/  @!P5 IMAD R3, R82, R17, R2 ;  /* 0x000000115203d224 */ /* 0x001fe200078e0202 */
[----:B------:R-:W-:Y:S04]  /*a130*/  BSSY B1, `(.L_x_404) ;  /* 0x0000006000017945 */ /* 0x000fe80003800000 */
[----:B------:R0:W-:Y:S01]  /*a140*/  @!P5 STG.E.U8 desc[UR36][R8.64+0x70], R3 ;  /* 0x000070030800d986 */ /* 0x0001e2000c101124 */
[----:B------:R-:W-:Y:S05]  /*a150*/  @P6 BRA `(.L_x_405) ;  /* 0x00000000000c6947 */ /* 0x000fea0003800000 */
[----:B------:R-:W0:Y:S02]  /*a160*/  LDG.E.U8 R16, desc[UR36][R154.64+0x71] ;  /* 0x000071249a107981 */ /* 0x000e24000c1e1100 */
[----:B0-----:R-:W-:-:S05]  /*a170*/  PRMT R3, R16, 0x8880, RZ ;  /* 0x0000888010037816 */ /* 0x001fca00000000ff */
[----:B------:R-:W-:-:S07]  /*a180*/  IMAD R2, R3, R18, RZ ;  /* 0x0000001203027224 */ /* 0x000fce00078e02ff */
.L_x_405:
[----:B------:R-:W-:Y:S05]  /*a190*/  BSYNC B1 ;  /* 0x0000000000017941 */ /* 0x000fea0003800000 */
.L_x_404:
[----:B------:R-:W-:Y:S01]  /*a1a0*/  @!P6 IMAD R83, R83, R17, R2 ;  /* 0x000000115353e224 */ /* 0x000fe200078e0202 */
[----:B------:R-:W-:Y:S04]  /*a1b0*/  BSSY B1, `(.L_x_406) ;  /* 0x0000006000017945 */ /* 0x000fe80003800000 */
[----:B------:R0:W-:Y:S01]  /*a1c0*/  @!P6 STG.E.U8 desc[UR36][R8.64+0x71], R83 ;  /* 0x000071530800e986 */ /* 0x0001e2000c101124 */
[----:B------:R-:W-:Y:S05]  /*a1d0*/  @P1 BRA `(.L_x_407) ;  /* 0x00000000000c1947 */ /* 0x000fea0003800000 */
[----:B------:R-:W0:Y:S02]  /*a1e0*/  LDG.E.U8 R16, desc[UR36][R14.64+0x78] ;  /* 0x000078240e107981 */ /* 0x000e24000c1e1100 */
[----:B0-----:R-:W-:-:S05]  /*a1f0*/  PRMT R3, R16, 0x8880, RZ ;  /* 0x0000888010037816 */ /* 0x001fca00000000ff */
[----:B------:R-:W-:-:S07]  /*a200*/  IMAD R2, R3, R18, RZ ;  /* 0x0000001203027224 */ /* 0x000fce00078e02ff */
.L_x_407:
[----:B------:R-:W-:Y:S05]  /*a210*/  BSYNC B1 ;  /* 0x0000000000017941 */ /* 0x000fea0003800000 */
.L_x_406:
        /* <DEDUP_REMOVED lines=12> */
.L_x_409:
[----:B------:R-:W-:Y:S05]  /*a2e0*/  BSYNC B1 ;  /* 0x0000000000017941 */ /* 0x000fea0003800000 */
.L_x_408:
[----:B------:R-:W-:Y:S01]  /*a2f0*/  @!P4 IMAD R85, R85, R17, R2 ;  /* 0x000000115555c224 */ /* 0x000fe200078e0202 */
[----:B------:R-:W-:Y:S04]  /*a300*/  BSSY B1, `(.L_x_410) ;  /* 0x0000006000017945 */ /* 0x000fe80003800000 */
[----:B------:R0:W-:Y:S01]  /*a310*/  @!P4 STG.E.U8 desc[UR36][R6.64+0x79], R85 ;  /* 0x000079550600c986 */ /* 0x0001e2000c101124 */
[----:B------:R-:W-:Y:S05]  /*a320*/  @P3 BRA `(.L_x_411) ;  /* 0x00000000000c3947 */ /* 0x000fea0003800000 */
[----:B------:R-:W0:Y:S02]  /*a330*/  LDG.E.U8 R16, desc[UR36][R154.64+0x78] ;  /* 0x000078249a107981 */ /* 0x000e24000c1e1100 */
[----:B0-----:R-:W-:-:S05]  /*a340*/  PRMT R3, R16, 0x8880, RZ ;  /* 0x0000888010037816 */ /* 0x001fca00000000ff */
[----:B------:R-:W-:-:S07]  /*a350*/  IMAD R2, R3, R18, RZ ;  /* 0x0000001203027224 */ /* 0x000fce00078e02ff */
.L_x_411:
[----:B------:R-:W-:Y:S05]  /*a360*/  BSYNC B1 ;  /* 0x0000000000017941 */ /* 0x000fea0003800000 */
.L_x_410:
[----:B0-----:R-:W-:Y:S01]  /*a370*/  @!P3 IMAD R3, R86, R17, R2 ;  /* 0x000000115603b224 */ /* 0x001fe200078e0202 */
[----:B------:R-:W-:Y:S04]  /*a380*/  BSSY B1, `(.L_x_412) ;  /* 0x0000006000017945 */ /* 0x000fe80003800000 */
[----:B------:R0:W-:Y:S01]  /*a390*/  @!P3 STG.E.U8 desc[UR36][R8.64+0x78], R3 ;  /* 0x000078030800b986 */ /* 0x0001e2000c101124 */
[----:B------:R-:W-:Y:S05]  /*a3a0*/  @P5 BRA `(.L_x_413) ;  /* 0x00000000000c5947 */ /* 0x000fea0003800000 */
[----:B------:R-:W0:Y:S02]  /*a3b0*/  LDG.E.U8 R16, desc[UR36][R154.64+0x79] ;  /* 0x000079249a107981 */ /* 0x000e24000c1e1100 */
[----:B0-----:R-:W-:-:S05]  /*a3c0*/  PRMT R3, R16, 0x8880, RZ ;  /* 0x0000888010037816 */ /* 0x001fca00000000ff */
[----:B------:R-:W-:-:S07]  /*a3d0*/  IMAD R2, R3, R18, RZ ;  /* 0x0000001203027224 */ /* 0x000fce00078e02ff */
.L_x_413:
[----:B------:R-:W-:Y:S05]  /*a3e0*/  BSYNC B1 ;  /* 0x0000000000017941 */ /* 0x000fea0003800000 */
.L_x_412:
[----:B------:R-:W-:Y:S01]  /*a3f0*/  @!P5 IMAD R87, R87, R17, R2 ;  /* 0x000000115757d224 */ /* 0x000fe200078e0202 */
[----:B------:R-:W-:Y:S04]  /*a400*/  BSSY B1, `(.L_x_414) ;  /* 0x0000006000017945 */ /* 0x000fe80003800000 */
[----:B------:R0:W-:Y:S01]  /*a410*/  @!P5 STG.E.U8 desc[UR36][R8.64+0x79], R87 ;  /* 0x000079570800d986 */ /* 0x0001e2000c101124 */
[----:B------:R-:W-:Y:S05]  /*a420*/  @P6 BRA `(.L_x_415) ;  /* 0x00000000000c6947 */ /* 0x000fea0003800000 */
[----:B------:R-:W0:Y:S02]  /*a430*/  LDG.E.U8 R16, desc[UR36][R14.64+0x80] ;  /* 0x000080240e107981 */ /* 0x000e24000c1e1100 */
[----:B0-----:R-:W-:-:S05]  /*a440*/  PRMT R3, R16, 0x8880, RZ ;  /* 0x0000888010037816 */ /* 0x001fca00000000ff */
[----:B------:R-:W-:-:S07]  /*a450*/  IMAD R2, R3, R18, RZ ;  /* 0x0000001203027224 */ /* 0x000fce00078e02ff */
.L_x_415:
[----:B------:R-:W-:Y:S05]  /*a460*/  BSYNC B1 ;  /* 0x0000000000017941 */ /* 0x000fea0003800000 */
.L_x_414:
[----:B0-----:R-:W-:Y:S01]  /*a470*/  @!P6 IMAD R3, R88, R17, R2 ;  /* 0x000000115803e224 */ /* 0x001fe200078e0202 */
[----:B------:R-:W-:Y:S04]  /*a480*/  BSSY B1, `(.L_x_416) ;  /* 0x0000006000017945 */ /* 0x000fe80003800000 */
[----:B------:R0:W-:Y:S01]  /*a490*/  @!P6 STG.E.U8 desc[UR36][R6.64+0x80], R3 ;  /* 0x000080030600e986 */ /* 0x0001e2000c101124 */
[----:B------:R-:W-:Y:S05]  /*a4a0*/  @P1 BRA `(.L_x_417) ;  /* 0x00000000000c1947 */ /* 0x000fea0003800000 */
[----:B------:R-:W0:Y:S02]  /*a4b0*/  LDG.E.U8 R16, desc[UR36][R14.64+0x81] ;  /* 0x000081240e107981 */ /* 0x000e24000c1e1100 */
[----:B0-----:R-:W-:-:S05]  /*a4c0*/  PRMT R3, R16, 0x8880, RZ ;  /* 0x0000888010037816 */ /* 0x001fca00000000ff */
[----:B------:R-:W-:-:S07]  /*a4d0*/  IMAD R2, R3, R18, RZ ;  /* 0x0000001203027224 */ /* 0x000fce00078e02ff */
.L_x_417:
[----:B------:R-:W-:Y:S05]  /*a4e0*/  BSYNC B1 ;  /* 0x0000000000017941 */ /* 0x000fea0003800000 */
.L_x_416:
        /* <DEDUP_REMOVED lines=12> */
.L_x_419:
[----:B------:R-:W-:Y:S05]  /*a5b0*/  BSYNC B1 ;  /* 0x0000000000017941 */ /* 0x000fea0003800000 */
.L_x_418:
[----:B0-----:R-:W-:Y:S01]  /*a5c0*/  @!P4 IMAD R3, R90, R17, R2 ;  /* 0x000000115a03c224 */ /* 0x001fe200078e0202 */
[----:B------:R-:W-:Y:S04]  /*a5d0*/  BSSY B1, `(.L_x_420) ;  /* 0x0000006000017945 */ /* 0x000fe80003800000 */
[----:B------:R0:W-:Y:S01]  /*a5e0*/  @!P4 STG.E.U8 desc[UR36][R8.64+0x80], R3 ;  /* 0x000080030800c986 */ /* 0x0001e2000c101124 */
[----:B------:R-:W-:Y:S05]  /*a5f0*/  @P3 BRA `(.L_x_421) ;  /* 0x00000000000c3947 */ /* 0x000fea0003800000 */
[----:B------:R-:W0:Y:S02]  /*a600*/  LDG.E.U8 R16, desc[UR36][R154.64+0x81] ;  /* 0x000081249a107981 */ /* 0x000e24000c1e1100 */
[----:B0-----:R-:W-:-:S05]  /*a610*/  PRMT R3, R16, 0x8880, RZ ;  /* 0x0000888010037816 */ /* 0x001fca00000000ff */
[----:B------:R-:W-:-:S07]  /*a620*/  IMAD R2, R3, R18, RZ ;  /* 0x0000001203027224 */ /* 0x000fce00078e02ff */
.L_x_421:
[----:B------:R-:W-:Y:S05]  /*a630*/  BSYNC B1 ;  /* 0x0000000000017941 */ /* 0x000fea0003800000 */
.L_x_420:
[----:B------:R-:W-:Y:S01]  /*a640*/  @!P3 IMAD R91, R91, R17, R2 ;  /* 0x000000115b5bb224 */ /* 0x000fe200078e0202 */
[----:B------:R-:W-:Y:S04]  /*a650*/  BSSY B1, `(.L_x_422) ;  /* 0x0000006000017945 */ /* 0x000fe80003800000 */
[----:B------:R0:W-:Y:S01]  /*a660*/  @!P3 STG.E.U8 desc[UR36][R8.64+0x81], R91 ;  /* 0x0000815b0800b986 */ /* 0x0001e2000c101124 */
[----:B------:R-:W-:Y:S05]  /*a670*/  @P5 BRA `(.L_x_423) ;  /* 0x00000000000c5947 */ /* 0x000fea0003800000 */
[----:B------:R-:W0:Y:S02]  /*a680*/  LDG.E.U8 R16, desc[UR36][R14.64+0x88] ;  /* 0x000088240e107981 */ /* 0x000e24000c1e1100 */
[----:B0-----:R-:W-:-:S05]  /*a690*/  PRMT R3, R16, 0x8880, RZ ;  /* 0x0000888010037816 */ /* 0x001fca00000000ff */
[----:B------:R-:W-:-:S07]  /*a6a0*/  IMAD R2, R3, R18, RZ ;  /* 0x0000001203027224 */ /* 0x000fce00078e02ff */
.L_x_423:
[----:B------:R-:W-:Y:S05]  /*a6b0*/  BSYNC B1 ;  /* 0x0000000000017941 */ /* 0x000fea0003800000 */
.L_x_422:
[----:B0-----:R-:W-:Y:S01]  /*a6c0*/  @!P5 IMAD R3, R92, R17, R2 ;  /* 0x000000115c03d224 */ /* 0x001fe200078e0202 */
[----:B------:R-:W-:Y:S04]  /*a6d0*/  BSSY B1, `(.L_x_424) ;  /* 0x0000006000017945 */ /* 0x000fe80003800000 */
[----:B------:R0:W-:Y:S01]  /*a6e0*/  @!P5 STG.E.U8 desc[UR36][R6.64+0x88], R3 ;  /* 0x000088030600d986 */ /* 0x0001e2000c101124 */
[----:B------:R-:W-:Y:S05]  /*a6f0*/  @P6 BRA `(.L_x_425) ;  /* 0x00000000000c6947 */ /* 0x000fea0003800000 */
[----:B------:R-:W0:Y:S02]  /*a700*/  LDG.E.U8 R16, desc[UR36][R14.64+0x89] ;  /* 0x000089240e107981 */ /* 0x000e24000c1e1100 */
[----:B0-----:R-:W-:-:S05]  /*a710*/  PRMT R3, R16, 0x8880, RZ ;  /* 0x0000888010037816 */ /* 0x001fca00000000ff */
[----:B------:R-:W-:-:S07]  /*a720*/  IMAD R2, R3, R18, RZ ;  /* 0x0000001203027224 */ /* 0x000fce00078e02ff */
.L_x_425:
[----:B------:R-:W-:Y:S05]  /*a730*/  BSYNC B1 ;  /* 0x0000000000017941 */ /* 0x000fea0003800000 */
.L_x_424:
[----:B------:R-:W-:Y:S01]  /*a740*/  @!P6 IMAD R93, R93, R17, R2 ;  /* 0x000000115d5de224 */ /* 0x000fe200078e0202 */
[----:B------:R-:W-:Y:S04]  /*a750*/  BSSY B1, `(.L_x_426) ;  /* 0x0000006000017945 */ /* 0x000fe80003800000 */
[----:B------:R0:W-:Y:S01]  /*a760*/  @!P6 STG.E.U8 desc[UR36][R6.64+0x89], R93 ;  /* 0x0000895d0600e986 */ /* 0x0001e2000c101124 */
[----:B------:R-:W-:Y:S05]  /*a770*/  @P1 BRA `(.L_x_427) ;  /* 0x00000000000c1947 */ /* 0x000fea0003800000 */
[----:B------:R-:W0:Y:S02]  /*a780*/  LDG.E.U8 R16, desc[UR36][R154.64+0x88] ;  /* 0x000088249a107981 */ /* 0x000e24000c1e1100 */
[----:B0-----:R-:W-:-:S05]  /*a790*/  PRMT R3, R16, 0x8880, RZ ;  /* 0x0000888010037816 */ /* 0x001fca00000000ff */
[----:B------:R-:W-:-:S07]  /*a7a0*/  IMAD R2, R3, R18, RZ ;  /* 0x0000001203027224 */ /* 0x000fce00078e02ff */
.L_x_427:
[----:B------:R-:W-:Y:S05]  /*a7b0*/  BSYNC B1 ;  /* 0x0000000000017941 */ /* 0x000fea0003800000 */
.L_x_426:
        /* <DEDUP_REMOVED lines=12> */
.L_x_429:
[----:B------:R-:W-:Y:S05]  /*a880*/  BSYNC B1 ;  /* 0x0000000000017941 */ /* 0x000fea0003800000 */
.L_x_428:
[----:B------:R-:W-:Y:S01]  /*a890*/  @!P4 IMAD R95, R95, R17, R2 ;  /* 0x000000115f5fc224 */ /* 0x000fe200078e0202 */
[----:B------:R-:W-:Y:S04]  /*a8a0*/  BSSY B1, `(.L_x_430) ;  /* 0x0000006000017945 */ /* 0x000fe80003800000 */
[----:B------:R0:W-:Y:S01]  /*a8b0*/  @!P4 STG.E.U8 desc[UR36][R8.64+0x89], R95 ;  /* 0x0000895f0800c986 */ /* 0x0001e2000c101124 */
[----:B------:R-:W-:Y:S05]  /*a8c0*/  @P3 BRA `(.L_x_431) ;  /* 0x00000000000c3947 */ /* 0x000fea0003800000 */
[----:B------:R-:W0:Y:S02]  /*a8d0*/  LDG.E.U8 R16, desc[UR36][R14.64+0x90] ;  /* 0x000090240e107981 */ /* 0x000e24000c1e1100 */
[----:B0-----:R-:W-:-:S05]  /*a8e0*/  PRMT R3, R16, 0x8880, RZ ;  /* 0x0000888010037816 */ /* 0x001fca00000000ff */
[----:B------:R-:W-:-:S07]  /*a8f0*/  IMAD R2, R3, R18, RZ ;  /* 0x0000001203027224 */ /* 0x000fce00078e02ff */
.L_x_431:
[----:B------:R-:W-:Y:S05]  /*a900*/  BSYNC B1 ;  /* 0x0000000000017941 */ /* 0x000fea0003800000 */
.L_x_430:
[----:B0-----:R-:W-:Y:S01]  /*a910*/  @!P3 IMAD R3, R96, R17, R2 ;  /* 0x000000116003b224 */ /* 0x001fe200078e0202 */
[----:B------:R-:W-:Y:S04]  /*a920*/  BSSY B1, `(.L_x_432) ;  /* 0x0000006000017945 */ /* 0x000fe80003800000 */
[----:B------:R0:W-:Y:S01]  /*a930*/  @!P3 STG.E.U8 desc[UR36][R6.64+0x90], R3 ;  /* 0x000090030600b986 */ /* 0x0001e2000c101124 */
[----:B------:R-:W-:Y:S05]  /*a940*/  @P5 BRA `(.L_x_433) ;  /* 0x00000000000c5947 */ /* 0x000fea0003800000 */
[----:B------:R-:W0:Y:S02]  /*a950*/  LDG.E.U8 R16, desc[UR36][R14.64+0x91] ;  /* 0x000091240e107981 */ /* 0x000e24000c1e1100 */
[----:B0-----:R-:W-:-:S05]  /*a960*/  PRMT R3, R16, 0x8880, RZ ;  /* 0x0000888010037816 */ /* 0x001fca00000000ff */
[----:B------:R-:W-:-:S07]  /*a970*/  IMAD R2, R3, R18, RZ ;  /* 0x0000001203027224 */ /* 0x000fce00078e02ff */
.L_x_433:
[----:B------:R-:W-:Y:S05]  /*a980*/  BSYNC B1 ;  /* 0x0000000000017941 */ /* 0x000fea0003800000 */
.L_x_432:
[----:B------:R-:W-:Y:S01]  /*a990*/  @!P5 IMAD R97, R97, R17, R2 ;  /* 0x000000116161d224 */ /* 0x000fe200078e0202 */
[----:B------:R-:W-:Y:S04]  /*a9a0*/  BSSY B1, `(.L_x_434) ;  /* 0x0000006000017945 */ /* 0x000fe80003800000 */
[----:B------:R0:W-:Y:S01]  /*a9b0*/  @!P5 STG.E.U8 desc[UR36][R6.64+0x91], R97 ;  /* 0x000091610600d986 */ /* 0x0001e2000c101124 */
[----:B------:R-:W-:Y:S05]  /*a9c0*/  @P6 BRA `(.L_x_435) ;  /* 0x00000000000c6947 */ /* 0x000fea0003800000 */
[----:B------:R-:W0:Y:S02]  /*a9d0*/  LDG.E.U8 R16, desc[UR36][R154.64+0x90] ;  /* 0x000090249a107981 */ /* 0x000e24000c1e1100 */
[----:B0-----:R-:W-:-:S05]  /*a9e0*/  PRMT R3, R16, 0x8880, RZ ;  /* 0x0000888010037816 */ /* 0x001fca00000000ff */
[----:B------:R-:W-:-:S07]  /*a9f0*/  IMAD R2, R3, R18, RZ ;  /* 0x0000001203027224 */ /* 0x000fce00078e02ff */
.L_x_435:
[----:B------:R-:W-:Y:S05]  /*aa00*/  BSYNC B1 ;  /* 0x0000000000017941 */ /* 0x000fea0003800000 */
.L_x_434:
[----:B0-----:R-:W-:Y:S01]  /*aa10*/  @!P6 IMAD R3, R98, R17, R2 ;  /* 0x000000116203e224 */ /* 0x001fe200078e0202 */
[----:B------:R-:W-:Y:S04]  /*aa20*/  BSSY B1, `(.L_x_436) ;  /* 0x0000006000017945 */ /* 0x000fe80003800000 */
[----:B------:R0:W-:Y:S01]  /*aa30*/  @!P6 STG.E.U8 desc[UR36][R8.64+0x90], R3 ;  /* 0x000090030800e986 */ /* 0x0001e2000c101124 */
[----:B------:R-:W-:Y:S05]  /*aa40*/  @P1 BRA `(.L_x_437) ;  /* 0x00000000000c1947 */ /* 0x000fea0003800000 */
[----:B------:R-:W0:Y:S02]  /*aa50*/  LDG.E.U8 R16, desc[UR36][R154.64+0x91] ;  /* 0x000091249a107981 */ /* 0x000e24000c1e1100 */
[----:B0-----:R-:W-:-:S05]  /*aa60*/  PRMT R3, R16, 0x8880, RZ ;  /* 0x0000888010037816 */ /* 0x001fca00000000ff */
[----:B------:R-:W-:-:S07]  /*aa70*/  IMAD R2, R3, R18, RZ ;  /* 0x0000001203027224 */ /* 0x000fce00078e02ff */
.L_x_437:
[----:B------:R-:W-:Y:S05]  /*aa80*/  BSYNC B1 ;  /* 0x0000000000017941 */ /* 0x000fea0003800000 */
.L_x_436:
        /* <DEDUP_REMOVED lines=12> */
.L_x_439:
[----:B------:R-:W-:Y:S05]  /*ab50*/  BSYNC B1 ;  /* 0x0000000000017941 */ /* 0x000fea0003800000 */
.L_x_438:
[----:B0-----:R-:W-:Y:S01]  /*ab60*/  @!P4 IMAD R3, R100, R17, R2 ;  /* 0x000000116403c224 */ /* 0x001fe200078e0202 */
[----:B------:R-:W-:Y:S04]  /*ab70*/  BSSY B1, `(.L_x_440) ;  /* 0x0000006000017945 */ /* 0x000fe80003800000 */
[----:B------:R0:W-:Y:S01]  /*ab80*/  @!P4 STG.E.U8 desc[UR36][R6.64+0x98], R3 ;  /* 0x000098030600c986 */ /* 0x0001e2000c101124 */
[----:B------:R-:W-:Y:S05]  /*ab90*/  @P3 BRA `(.L_x_441) ;  /* 0x00000000000c3947 */ /* 0x000fea0003800000 */
[----:B------:R-:W0:Y:S02]  /*aba0*/  LDG.E.U8 R16, desc[UR36][R14.64+0x99] ;  /* 0x000099240e107981 */ /* 0x000e24000c1e1100 */
[----:B0-----:R-:W-:-:S05]  /*abb0*/  PRMT R3, R16, 0x8880, RZ ;  /* 0x0000888010037816 */ /* 0x001fca00000000ff */
[----:B------:R-:W-:-:S07]  /*abc0*/  IMAD R2, R3, R18, RZ ;  /* 0x0000001203027224 */ /* 0x000fce00078e02ff */
.L_x_441:
[----:B------:R-:W-:Y:S05]  /*abd0*/  BSYNC B1 ;  /* 0x0000000000017941 */ /* 0x000fea0003800000 */
.L_x_440:
[----:B------:R-:W-:Y:S01]  /*abe0*/  @!P3 IMAD R101, R101, R17, R2 ;  /* 0x000000116565b224 */ /* 0x000fe200078e0202 */
[----:B------:R-:W-:Y:S04]  /*abf0*/  BSSY B1, `(.L_x_442) ;  /* 0x0000006000017945 */ /* 0x000fe80003800000 */
[----:B------:R0:W-:Y:S01]  /*ac00*/  @!P3 STG.E.U8 desc[UR36][R6.64+0x99], R101 ;  /* 0x000099650600b986 */ /* 0x0001e2000c101124 */
[----:B------:R-:W-:Y:S05]  /*ac10*/  @P5 BRA `(.L_x_443) ;  /* 0x00000000000c5947 */ /* 0x000fea0003800000 */
[----:B------:R-:W0:Y:S02]  /*ac20*/  LDG.E.U8 R16, desc[UR36][R154.64+0x98] ;  /* 0x000098249a107981 */ /* 0x000e24000c1e1100 */
[----:B0-----:R-:W-:-:S05]  /*ac30*/  PRMT R3, R16, 0x8880, RZ ;  /* 0x0000888010037816 */ /* 0x001fca00000000ff */
[----:B------:R-:W-:-:S07]  /*ac40*/  IMAD R2, R3, R18, RZ ;  /* 0x0000001203027224 */ /* 0x000fce00078e02ff */
.L_x_443:
[----:B------:R-:W-:Y:S05]  /*ac50*/  BSYNC B1 ;  /* 0x0000000000017941 */ /* 0x000fea0003800000 */
.L_x_442:
[----:B0-----:R-:W-:Y:S01]  /*ac60*/  @!P5 IMAD R3, R102, R17, R2 ;  /* 0x000000116603d224 */ /* 0x001fe200078e0202 */
[----:B------:R-:W-:Y:S04]  /*ac70*/  BSSY B1, `(.L_x_444) ;  /* 0x0000006000017945 */ /* 0x000fe80003800000 */
[----:B------:R0:W-:Y:S01]  /*ac80*/  @!P5 STG.E.U8 desc[UR36][R8.64+0x98], R3 ;  /* 0x000098030800d986 */ /* 0x0001e2000c101124 */
[----:B------:R-:W-:Y:S05]  /*ac90*/  @P6 BRA `(.L_x_445) ;  /* 0x00000000000c6947 */ /* 0x000fea0003800000 */
[----:B------:R-:W0:Y:S02]  /*aca0*/  LDG.E.U8 R16, desc[UR36][R154.64+0x99] ;  /* 0x000099249a107981 */ /* 0x000e24000c1e1100 */
[----:B0-----:R-:W-:-:S05]  /*acb0*/  PRMT R3, R16, 0x8880, RZ ;  /* 0x0000888010037816 */ /* 0x001fca00000000ff */
[----:B------:R-:W-:-:S07]  /*acc0*/  IMAD R2, R3, R18, RZ ;  /* 0x0000001203027224 */ /* 0x000fce00078e02ff */
.L_x_445:
[----:B------:R-:W-:Y:S05]  /*acd0*/  BSYNC B1 ;  /* 0x0000000000017941 */ /* 0x000fea0003800000 */
.L_x_444:
[----:B------:R-:W-:Y:S01]  /*ace0*/  @!P6 IMAD R103, R103, R17, R2 ;  /* 0x000000116767e224 */ /* 0x000fe200078e0202 */
[----:B------:R-:W-:Y:S04]  /*acf0*/  BSSY B1, `(.L_x_446) ;  /* 0x0000006000017945 */ /* 0x000fe80003800000 */
[----:B------:R0:W-:Y:S01]  /*ad00*/  @!P6 STG.E.U8 desc[UR36][R8.64+0x99], R103 ;  /* 0x000099670800e986 */ /* 0x0001e2000c101124 */
[----:B------:R-:W-:Y:S05]  /*ad10*/  @P1 BRA `(.L_x_447) ;  /* 0x00000000000c1947 */ /* 0x000fea0003800000 */
[----:B------:R-:W0:Y:S02]  /*ad20*/  LDG.E.U8 R16, desc[UR36][R14.64+0xa0] ;  /* 0x0000a0240e107981 */ /* 0x000e24000c1e1100 */
[----:B0-----:R-:W-:-:S05]  /*ad30*/  PRMT R3, R16, 0x8880, RZ ;  /* 0x0000888010037816 */ /* 0x001fca00000000ff */
[----:B------:R-:W-:-:S07]  /*ad40*/  IMAD R2, R3, R18, RZ ;  /* 0x0000001203027224 */ /* 0x000fce00078e02ff */
.L_x_447:
[----:B------:R-:W-:Y:S05]  /*ad50*/  BSYNC B1 ;  /* 0x0000000000017941 */ /* 0x000fea0003800000 */
.L_x_446:
        /* <DEDUP_REMOVED lines=12> */
.L_x_449:
[----:B------:R-:W-:Y:S05]  /*ae20*/  BSYNC B1 ;  /* 0x0000000000017941 */ /* 0x000fea0003800000 */
.L_x_448:
[----:B------:R-:W-:Y:S01]  /*ae30*/  @!P4 IMAD R105, R105, R17, R2 ;  /* 0x000000116969c224 */ /* 0x000fe200078e0202 */
[----:B------:R-:W-:Y:S04]  /*ae40*/  BSSY B1, `(.L_x_450) ;  /* 0x0000006000017945 */ /* 0x000fe80003800000 */
[----:B------:R0:W-:Y:S01]  /*ae50*/  @!P4 STG.E.U8 desc[UR36][R6.64+0xa1], R105 ;  /* 0x0000a1690600c986 */ /* 0x0001e2000c101124 */
[----:B------:R-:W-:Y:S05]  /*ae60*/  @P3 BRA `(.L_x_451) ;  /* 0x00000000000c3947 */ /* 0x000fea0003800000 */
[----:B------:R-:W0:Y:S02]  /*ae70*/  LDG.E.U8 R16, desc[UR36][R154.64+0xa0] ;  /* 0x0000a0249a107981 */ /* 0x000e24000c1e1100 */
[----:B0-----:R-:W-:-:S05]  /*ae80*/  PRMT R3, R16, 0x8880, RZ ;  /* 0x0000888010037816 */ /* 0x001fca00000000ff */
[----:B------:R-:W-:-:S07]  /*ae90*/  IMAD R2, R3, R18, RZ ;  /* 0x0000001203027224 */ /* 0x000fce00078e02ff */
.L_x_451:
[----:B------:R-:W-:Y:S05]  /*aea0*/  BSYNC B1 ;  /* 0x0000000000017941 */ /* 0x000fea0003800000 */
.L_x_450:
[----:B0-----:R-:W-:Y:S01]  /*aeb0*/  @!P3 IMAD R3, R106, R17, R2 ;  /* 0x000000116a03b224 */ /* 0x001fe200078e0202 */
[----:B------:R-:W-:Y:S04]  /*aec0*/  BSSY B1, `(.L_x_452) ;  /* 0x0000006000017945 */ /* 0x000fe80003800000 */
[----:B------:R0:W-:Y:S01]  /*aed0*/  @!P3 STG.E.U8 desc[UR36][R8.64+0xa0], R3 ;  /* 0x0000a0030800b986 */ /* 0x0001e2000c101124 */
[----:B------:R-:W-:Y:S05]  /*aee0*/  @P5 BRA `(.L_x_453) ;  /* 0x00000000000c5947 */ /* 0x000fea0003800000 */
[----:B------:R-:W0:Y:S02]  /*aef0*/  LDG.E.U8 R16, desc[UR36][R154.64+0xa1] ;  /* 0x0000a1249a107981 */ /* 0x000e24000c1e1100 */
[----:B0-----:R-:W-:-:S05]  /*af00*/  PRMT R3, R16, 0x8880, RZ ;  /* 0x0000888010037816 */ /* 0x001fca00000000ff */
[----:B------:R-:W-:-:S07]  /*af10*/  IMAD R2, R3, R18, RZ ;  /* 0x0000001203027224 */ /* 0x000fce00078e02ff */
.L_x_453:
[----:B------:R-:W-:Y:S05]  /*af20*/  BSYNC B1 ;  /* 0x0000000000017941 */ /* 0x000fea0003800000 */
.L_x_452:
[----:B------:R-:W-:Y:S01]  /*af30*/  @!P5 IMAD R107, R107, R17, R2 ;  /* 0x000000116b6bd224 */ /* 0x000fe200078e0202 */
[----:B------:R-:W-:Y:S04]  /*af40*/  BSSY B1, `(.L_x_454) ;  /* 0x0000006000017945 */ /* 0x000fe80003800000 */
[----:B------:R0:W-:Y:S01]  /*af50*/  @!P5 STG.E.U8 desc[UR36][R8.64+0xa1], R107 ;  /* 0x0000a16b0800d986 */ /* 0x0001e2000c101124 */
[----:B------:R-:W-:Y:S05]  /*af60*/  @P6 BRA `(.L_x_455) ;  /* 0x00000000000c6947 */ /* 0x000fea0003800000 */
[----:B------:R-:W0:Y:S02]  /*af70*/  LDG.E.U8 R16, desc[UR36][R14.64+0xa8] ;  /* 0x0000a8240e107981 */ /* 0x000e24000c1e1100 */
[----:B0-----:R-:W-:-:S05]  /*af80*/  PRMT R3, R16, 0x8880, RZ ;  /* 0x0000888010037816 */ /* 0x001fca00000000ff */
[----:B------:R-:W-:-:S07]  /*af90*/  IMAD R2, R3, R18, RZ ;  /* 0x0000001203027224 */ /* 0x000fce00078e02ff */
.L_x_455:
[----:B------:R-:W-:Y:S05]  /*afa0*/  BSYNC B1 ;  /* 0x0000000000017941 */ /* 0x000fea0003800000 */
.L_x_454:
[----:B0-----:R-:W-:Y:S01]  /*afb0*/  @!P6 IMAD R3, R108, R17, R2 ;  /* 0x000000116c03e224 */ /* 0x001fe200078e0202 */
[----:B------:R-:W-:Y:S04]  /*afc0*/  BSSY B1, `(.L_x_456) ;  /* 0x0000006000017945 */ /* 0x000fe80003800000 */
[----:B------:R0:W-:Y:S01]  /*afd0*/  @!P6 STG.E.U8 desc[UR36][R6.64+0xa8], R3 ;  /* 0x0000a8030600e986 */ /* 0x0001e2000c101124 */
[----:B------:R-:W-:Y:S05]  /*afe0*/  @P1 BRA `(.L_x_457) ;  /* 0x00000000000c1947 */ /* 0x000fea0003800000 */
[----:B------:R-:W0:Y:S02]  /*aff0*/  LDG.E.U8 R16, desc[UR36][R14.64+0xa9] ;  /* 0x0000a9240e107981 */ /* 0x000e24000c1e1100 */
[----:B0-----:R-:W-:-:S05]  /*b000*/  PRMT R3, R16, 0x8880, RZ ;  /* 0x0000888010037816 */ /* 0x001fca00000000ff */
[----:B------:R-:W-:-:S07]  /*b010*/  IMAD R2, R3, R18, RZ ;  /* 0x0000001203027224 */ /* 0x000fce00078e02ff */
.L_x_457:
[----:B------:R-:W-:Y:S05]  /*b020*/  BSYNC B1 ;  /* 0x0000000000017941 */ /* 0x000fea0003800000 */
.L_x_456:
        /* <DEDUP_REMOVED lines=12> */
.L_x_459:
[----:B------:R-:W-:Y:S05]  /*b0f0*/  BSYNC B1 ;  /* 0x0000000000017941 */ /* 0x000fea0003800000 */
.L_x_458:
[----:B0-----:R-:W-:Y:S01]  /*b100*/  @!P4 IMAD R3, R110, R17, R2 ;  /* 0x000000116e03c224 */ /* 0x001fe200078e0202 */
[----:B------:R-:W-:Y:S04]  /*b110*/  BSSY B1, `(.L_x_460) ;  /* 0x0000006000017945 */ /* 0x000fe80003800000 */
[----:B------:R0:W-:Y:S01]  /*b120*/  @!P4 STG.E.U8 desc[UR36][R8.64+0xa8], R3 ;  /* 0x0000a8030800c986 */ /* 0x0001e2000c101124 */
[----:B------:R-:W-:Y:S05]  /*b130*/  @P3 BRA `(.L_x_461) ;  /* 0x00000000000c3947 */ /* 0x000fea0003800000 */
[----:B------:R-:W0:Y:S02]  /*b140*/  LDG.E.U8 R16, desc[UR36][R154.64+0xa9] ;  /* 0x0000a9249a107981 */ /* 0x000e24000c1e1100 */
[----:B0-----:R-:W-:-:S05]  /*b150*/  PRMT R3, R16, 0x8880, RZ ;  /* 0x0000888010037816 */ /* 0x001fca00000000ff */
[----:B------:R-:W-:-:S07]  /*b160*/  IMAD R2, R3, R18, RZ ;  /* 0x0000001203027224 */ /* 0x000fce00078e02ff */
.L_x_461:
[----:B------:R-:W-:Y:S05]  /*b170*/  BSYNC B1 ;  /* 0x0000000000017941 */ /* 0x000fea0003800000 */
.L_x_460:
[----:B------:R-:W-:Y:S01]  /*b180*/  @!P3 IMAD R111, R111, R17, R2 ;  /* 0x000000116f6fb224 */ /* 0x000fe200078e0202 */
[----:B------:R-:W-:Y:S04]  /*b190*/  BSSY B1, `(.L_x_462) ;  /* 0x0000006000017945 */ /* 0x000fe80003800000 */
[----:B------:R0:W-:Y:S01]  /*b1a0*/  @!P3 STG.E.U8 desc[UR36][R8.64+0xa9], R111 ;  /* 0x0000a96f0800b986 */ /* 0x0001e2000c101124 */
[----:B------:R-:W-:Y:S05]  /*b1b0*/  @P5 BRA `(.L_x_463) ;  /* 0x00000000000c5947 */ /* 0x000fea0003800000 */
[----:B------:R-:W0:Y:S02]  /*b1c0*/  LDG.E.U8 R16, desc[UR36][R14.64+0xb0] ;  /* 0x0000b0240e107981 */ /* 0x000e24000c1e1100 */
[----:B0-----:R-:W-:-:S05]  /*b1d0*/  PRMT R3, R16, 0x8880, RZ ;  /* 0x0000888010037816 */ /* 0x001fca00000000ff */
[----:B------:R-:W-:-:S07]  /*b1e0*/  IMAD R2, R3, R18, RZ ;  /* 0x0000001203027224 */ /* 0x000fce00078e02ff */
.L_x_463:
[----:B------:R-:W-:Y:S05]  /*b1f0*/  BSYNC B1 ;  /* 0x0000000000017941 */ /* 0x000fea0003800000 */
.L_x_462:
[----:B0-----:R-:W-:Y:S01]  /*b200*/  @!P5 IMAD R3, R112, R17, R2 ;  /* 0x000000117003d224 */ /* 0x001fe200078e0202 */
[----:B------:R-:W-:Y:S04]  /*b210*/  BSSY B1, `(.L_x_464) ;  /* 0x0000006000017945 */ /* 0x000fe80003800000 */
[----:B------:R0:W-:Y:S01]  /*b220*/  @!P5 STG.E.U8 desc[UR36][R6.64+0xb0], R3 ;  /* 0x0000b0030600d986 */ /* 0x0001e2000c101124 */
[----:B------:R-:W-:Y:S05]  /*b230*/  @P6 BRA `(.L_x_465) ;  /* 0x00000000000c6947 */ /* 0x000fea0003800000 */
[----:B------:R-:W0:Y:S02]  /*b240*/  LDG.E.U8 R16, desc[UR36][R14.64+0xb1] ;  /* 0x0000b1240e107981 */ /* 0x000e24000c1e1100 */
[----:B0-----:R-:W-:-:S05]  /*b250*/  PRMT R3, R16, 0x8880, RZ ;  /* 0x0000888010037816 */ /* 0x001fca00000000ff */
[----:B------:R-:W-:-:S07]  /*b260*/  IMAD R2, R3, R18, RZ ;  /* 0x0000001203027224 */ /* 0x000fce00078e02ff */
.L_x_465:
[----:B------:R-:W-:Y:S05]  /*b270*/  BSYNC B1 ;  /* 0x0000000000017941 */ /* 0x000fea0003800000 */
.L_x_464:
[----:B------:R-:W-:Y:S01]  /*b280*/  @!P6 IMAD R113, R113, R17, R2 ;  /* 0x000000117171e224 */ /* 0x000fe200078e0202 */
[----:B------:R-:W-:Y:S04]  /*b290*/  BSSY B1, `(.L_x_466) ;  /* 0x0000006000017945 */ /* 0x000fe80003800000 */
[----:B------:R0:W-:Y:S01]  /*b2a0*/  @!P6 STG.E.U8 desc[UR36][R6.64+0xb1], R113 ;  /* 0x0000b1710600e986 */ /* 0x0001e2000c101124 */
[----:B------:R-:W-:Y:S05]  /*b2b0*/  @P1 BRA `(.L_x_467) ;  /* 0x00000000000c1947 */ /* 0x000fea0003800000 */
[----:B------:R-:W0:Y:S02]  /*b2c0*/  LDG.E.U8 R16, desc[UR36][R154.64+0xb0] ;  /* 0x0000b0249a107981 */ /* 0x000e24000c1e1100 */
[----:B0-----:R-:W-:-:S05]  /*b2d0*/  PRMT R3, R16, 0x8880, RZ ;  /* 0x0000888010037816 */ /* 0x001fca00000000ff */
[----:B------:R-:W-:-:S07]  /*b2e0*/  IMAD R2, R3, R18, RZ ;  /* 0x0000001203027224 */ /* 0x000fce00078e02ff */
.L_x_467:
[----:B------:R-:W-:Y:S05]  /*b2f0*/  BSYNC B1 ;  /* 0x0000000000017941 */ /* 0x000fea0003800000 */
.L_x_466:
        /* <DEDUP_REMOVED lines=12> */
.L_x_469:
[----:B------:R-:W-:Y:S05]  /*b3c0*/  BSYNC B1 ;  /* 0x0000000000017941 */ /* 0x000fea0003800000 */
.L_x_468:
[----:B------:R-:W-:Y:S01]  /*b3d0*/  @!P4 IMAD R115, R115, R17, R2 ;  /* 0x000000117373c224 */ /* 0x000fe200078e0202 */
[----:B------:R-:W-:Y:S04]  /*b3e0*/  BSSY B1, `(.L_x_470) ;  /* 0x0000006000017945 */ /* 0x000fe80003800000 */
[----:B------:R0:W-:Y:S01]  /*b3f0*/  @!P4 STG.E.U8 desc[UR36][R8.64+0xb1], R115 ;  /* 0x0000b1730800c986 */ /* 0x0001e2000c101124 */
[----:B------:R-:W-:Y:S05]  /*b400*/  @P3 BRA `(.L_x_471) ;  /* 0x00000000000c3947 */ /* 0x000fea0003800000 */
[----:B------:R-:W0:Y:S02]  /*b410*/  LDG.E.U8 R16, desc[UR36][R14.64+0xb8] ;  /* 0x0000b8240e107981 */ /* 0x000e24000c1e1100 */
[----:B0-----:R-:W-:-:S05]  /*b420*/  PRMT R3, R16, 0x8880, RZ ;  /* 0x0000888010037816 */ /* 0x001fca00000000ff */
[----:B------:R-:W-:-:S07]  /*b430*/  IMAD R2, R3, R18, RZ ;  /* 0x0000001203027224 */ /* 0x000fce00078e02ff */
.L_x_471:
[----:B------:R-:W-:Y:S05]  /*b440*/  BSYNC B1 ;  /* 0x0000000000017941 */ /* 0x000fea0003800000 */
.L_x_470:
[----:B0-----:R-:W-:Y:S01]  /*b450*/  @!P3 IMAD R3, R116, R17, R2 ;  /* 0x000000117403b224 */ /* 0x001fe200078e0202 */
[----:B------:R-:W-:Y:S04]  /*b460*/  BSSY B1, `(.L_x_472) ;  /* 0x0000006000017945 */ /* 0x000fe80003800000 */
[----:B------:R0:W-:Y:S01]  /*b470*/  @!P3 STG.E.U8 desc[UR36][R6.64+0xb8], R3 ;  /* 0x0000b8030600b986 */ /* 0x0001e2000c101124 */
[----:B------:R-:W-:Y:S05]  /*b480*/  @P5 BRA `(.L_x_473) ;  /* 0x00000000000c5947 */ /* 0x000fea0003800000 */
[----:B------:R-:W0:Y:S02]  /*b490*/  LDG.E.U8 R16, desc[UR36][R14.64+0xb9] ;  /* 0x0000b9240e107981 */ /* 0x000e24000c1e1100 */
[----:B0-----:R-:W-:-:S05]  /*b4a0*/  PRMT R3, R16, 0x8880, RZ ;  /* 0x0000888010037816 */ /* 0x001fca00000000ff */
[----:B------:R-:W-:-:S07]  /*b4b0*/  IMAD R2, R3, R18, RZ ;  /* 0x0000001203027224 */ /* 0x000fce00078e02ff */
.L_x_473:
[----:B------:R-:W-:Y:S05]  /*b4c0*/  BSYNC B1 ;  /* 0x0000000000017941 */ /* 0x000fea0003800000 */
.L_x_472:
[----:B------:R-:W-:Y:S01]  /*b4d0*/  @!P5 IMAD R117, R117, R17, R2 ;  /* 0x000000117575d224 */ /* 0x000fe200078e0202 */
[----:B------:R-:W-:Y:S04]  /*b4e0*/  BSSY B1, `(.L_x_474) ;  /* 0x0000006000017945 */ /* 0x000fe80003800000 */
[----:B------:R0:W-:Y:S01]  /*b4f0*/  @!P5 STG.E.U8 desc[UR36][R6.64+0xb9], R117 ;  /* 0x0000b9750600d986 */ /* 0x0001e2000c101124 */
[----:B------:R-:W-:Y:S05]  /*b500*/  @P6 BRA `(.L_x_475) ;  /* 0x00000000000c6947 */ /* 0x000fea0003800000 */
[----:B------:R-:W0:Y:S02]  /*b510*/  LDG.E.U8 R16, desc[UR36][R154.64+0xb8] ;  /* 0x0000b8249a107981 */ /* 0x000e24000c1e1100 */
[----:B0-----:R-:W-:-:S05]  /*b520*/  PRMT R3, R16, 0x8880, RZ ;  /* 0x0000888010037816 */ /* 0x001fca00000000ff */
[----:B------:R-:W-:-:S07]  /*b530*/  IMAD R2, R3, R18, RZ ;  /* 0x0000001203027224 */ /* 0x000fce00078e02ff */
.L_x_475:
[----:B------:R-:W-:Y:S05]  /*b540*/  BSYNC B1 ;  /* 0x0000000000017941 */ /* 0x000fea0003800000 */
.L_x_474:
[----:B0-----:R-:W-:Y:S01]  /*b550*/  @!P6 IMAD R3, R118, R17, R2 ;  /* 0x000000117603e224 */ /* 0x001fe200078e0202 */
[----:B------:R-:W-:Y:S04]  /*b560*/  BSSY B1, `(.L_x_476) ;  /* 0x0000006000017945 */ /* 0x000fe80003800000 */
[----:B------:R0:W-:Y:S01]  /*b570*/  @!P6 STG.E.U8 desc[UR36][R8.64+0xb8], R3 ;  /* 0x0000b8030800e986 */ /* 0x0001e2000c101124 */
[----:B------:R-:W-:Y:S05]  /*b580*/  @P1 BRA `(.L_x_477) ;  /* 0x00000000000c1947 */ /* 0x000fea0003800000 */
[----:B------:R-:W0:Y:S02]  /*b590*/  LDG.E.U8 R16, desc[UR36][R154.64+0xb9] ;  /* 0x0000b9249a107981 */ /* 0x000e24000c1e1100 */
[----:B0-----:R-:W-:-:S05]  /*b5a0*/  PRMT R3, R16, 0x8880, RZ ;  /* 0x0000888010037816 */ /* 0x001fca00000000ff */
[----:B------:R-:W-:-:S07]  /*b5b0*/  IMAD R2, R3, R18, RZ ;  /* 0x0000001203027224 */ /* 0x000fce00078e02ff */
.L_x_477:
[----:B------:R-:W-:Y:S05]  /*b5c0*/  BSYNC B1 ;  /* 0x0000000000017941 */ /* 0x000fea0003800000 */
.L_x_476:
        /* <DEDUP_REMOVED lines=12> */
.L_x_479:
[----:B------:R-:W-:Y:S05]  /*b690*/  BSYNC B1 ;  /* 0x0000000000017941 */ /* 0x000fea0003800000 */
.L_x_478:
[----:B0-----:R-:W-:Y:S01]  /*b6a0*/  @!P4 IMAD R3, R120, R17, R2 ;  /* 0x000000117803c224 */ /* 0x001fe200078e0202 */
[----:B------:R-:W-:Y:S04]  /*b6b0*/  BSSY B1, `(.L_x_480) ;  /* 0x0000006000017945 */ /* 0x000fe80003800000 */
[----:B------:R0:W-:Y:S01]  /*b6c0*/  @!P4 STG.E.U8 desc[UR36][R6.64+0xc0], R3 ;  /* 0x0000c0030600c986 */ /* 0x0001e2000c101124 */
[----:B------:R-:W-:Y:S05]  /*b6d0*/  @P3 BRA `(.L_x_481) ;  /* 0x00000000000c3947 */ /* 0x000fea0003800000 */
[----:B------:R-:W0:Y:S02]  /*b6e0*/  LDG.E.U8 R16, desc[UR36][R14.64+0xc1] ;  /* 0x0000c1240e107981 */ /* 0x000e24000c1e1100 */
[----:B0-----:R-:W-:-:S05]  /*b6f0*/  PRMT R3, R16, 0x8880, RZ ;  /* 0x0000888010037816 */ /* 0x001fca00000000ff */
[----:B------:R-:W-:-:S07]  /*b700*/  IMAD R2, R3, R18, RZ ;  /* 0x0000001203027224 */ /* 0x000fce00078e02ff */
.L_x_481:
[----:B------:R-:W-:Y:S05]  /*b710*/  BSYNC B1 ;  /* 0x0000000000017941 */ /* 0x000fea0003800000 */
.L_x_480:
[----:B------:R-:W-:Y:S01]  /*b720*/  @!P3 IMAD R121, R121, R17, R2 ;  /* 0x000000117979b224 */ /* 0x000fe200078e0202 */
[----:B------:R-:W-:Y:S04]  /*b730*/  BSSY B1, `(.L_x_482) ;  /* 0x0000006000017945 */ /* 0x000fe80003800000 */
[----:B------:R0:W-:Y:S01]  /*b740*/  @!P3 STG.E.U8 desc[UR36][R6.64+0xc1], R121 ;  /* 0x0000c1790600b986 */ /* 0x0001e2000c101124 */
[----:B------:R-:W-:Y:S05]  /*b750*/  @P5 BRA `(.L_x_483) ;  /* 0x00000000000c5947 */ /* 0x000fea0003800000 */
[----:B------:R-:W0:Y:S02]  /*b760*/  LDG.E.U8 R16, desc[UR36][R154.64+0xc0] ;  /* 0x0000c0249a107981 */ /* 0x000e24000c1e1100 */
[----:B0-----:R-:W-:-:S05]  /*b770*/  PRMT R3, R16, 0x8880, RZ ;  /* 0x0000888010037816 */ /* 0x001fca00000000ff */
[----:B------:R-:W-:-:S07]  /*b780*/  IMAD R2, R3, R18, RZ ;  /* 0x0000001203027224 */ /* 0x000fce00078e02ff */
.L_x_483:
[----:B------:R-:W-:Y:S05]  /*b790*/  BSYNC B1 ;  /* 0x0000000000017941 */ /* 0x000fea0003800000 */
.L_x_482:
[----:B0-----:R-:W-:Y:S01]  /*b7a0*/  @!P5 IMAD R3, R122, R17, R2 ;  /* 0x000000117a03d224 */ /* 0x001fe200078e0202 */
[----:B------:R-:W-:Y:S04]  /*b7b0*/  BSSY B1, `(.L_x_484) ;  /* 0x0000006000017945 */ /* 0x000fe80003800000 */
[----:B------:R0:W-:Y:S01]  /*b7c0*/  @!P5 STG.E.U8 desc[UR36][R8.64+0xc0], R3 ;  /* 0x0000c0030800d986 */ /* 0x0001e2000c101124 */
[----:B------:R-:W-:Y:S05]  /*b7d0*/  @P6 BRA `(.L_x_485) ;  /* 0x00000000000c6947 */ /* 0x000fea0003800000 */
[----:B------:R-:W0:Y:S02]  /*b7e0*/  LDG.E.U8 R16, desc[UR36][R154.64+0xc1] ;  /* 0x0000c1249a107981 */ /* 0x000e24000c1e1100 */
[----:B0-----:R-:W-:-:S05]  /*b7f0*/  PRMT R3, R16, 0x8880, RZ ;  /* 0x0000888010037816 */ /* 0x001fca00000000ff */
[----:B------:R-:W-:-:S07]  /*b800*/  IMAD R2, R3, R18, RZ ;  /* 0x0000001203027224 */ /* 0x000fce00078e02ff */
.L_x_485:
[----:B------:R-:W-:Y:S05]  /*b810*/  BSYNC B1 ;  /* 0x0000000000017941 */ /* 0x000fea0003800000 */
.L_x_484:
[----:B------:R-:W-:Y:S01]  /*b820*/  @!P6 IMAD R123, R123, R17, R2 ;  /* 0x000000117b7be224 */ /* 0x000fe200078e0202 */
[----:B------:R-:W-:Y:S04]  /*b830*/  BSSY B1, `(.L_x_486) ;  /* 0x0000006000017945 */ /* 0x000fe80003800000 */
[----:B------:R0:W-:Y:S01]  /*b840*/  @!P6 STG.E.U8 desc[UR36][R8.64+0xc1], R123 ;  /* 0x0000c17b0800e986 */ /* 0x0001e2000c101124 */
[----:B------:R-:W-:Y:S05]  /*b850*/  @P1 BRA `(.L_x_487) ;  /* 0x00000000000c1947 */ /* 0x000fea0003800000 */
[----:B------:R-:W0:Y:S02]  /*b860*/  LDG.E.U8 R16, desc[UR36][R14.64+0xc8] ;  /* 0x0000c8240e107981 */ /* 0x000e24000c1e1100 */
[----:B0-----:R-:W-:-:S05]  /*b870*/  PRMT R3, R16, 0x8880, RZ ;  /* 0x0000888010037816 */ /* 0x001fca00000000ff */
[----:B------:R-:W-:-:S07]  /*b880*/  IMAD R2, R3, R18, RZ ;  /* 0x0000001203027224 */ /* 0x000fce00078e02ff */
.L_x_487:
[----:B------:R-:W-:Y:S05]  /*b890*/  BSYNC B1 ;  /* 0x0000000000017941 */ /* 0x000fea0003800000 */
.L_x_486:
        /* <DEDUP_REMOVED lines=12> */
.L_x_489:
[----:B------:R-:W-:Y:S05]  /*b960*/  BSYNC B1 ;  /* 0x0000000000017941 */ /* 0x000fea0003800000 */
.L_x_488:
[----:B------:R-:W-:Y:S01]  /*b970*/  @!P4 IMAD R125, R125, R17, R2 ;  /* 0x000000117d7dc224 */ /* 0x000fe200078e0202 */
[----:B------:R-:W-:Y:S04]  /*b980*/  BSSY B1, `(.L_x_490) ;  /* 0x0000006000017945 */ /* 0x000fe80003800000 */
[----:B------:R0:W-:Y:S01]  /*b990*/  @!P4 STG.E.U8 desc[UR36][R6.64+0xc9], R125 ;  /* 0x0000c97d0600c986 */ /* 0x0001e2000c101124 */
[----:B------:R-:W-:Y:S05]  /*b9a0*/  @P3 BRA `(.L_x_491) ;  /* 0x00000000000c3947 */ /* 0x000fea0003800000 */
[----:B------:R-:W0:Y:S02]  /*b9b0*/  LDG.E.U8 R16, desc[UR36][R154.64+0xc8] ;  /* 0x0000c8249a107981 */ /* 0x000e24000c1e1100 */
[----:B0-----:R-:W-:-:S05]  /*b9c0*/  PRMT R3, R16, 0x8880, RZ ;  /* 0x0000888010037816 */ /* 0x001fca00000000ff */
[----:B------:R-:W-:-:S07]  /*b9d0*/  IMAD R2, R3, R18, RZ ;  /* 0x0000001203027224 */ /* 0x000fce00078e02ff */
.L_x_491:
[----:B------:R-:W-:Y:S05]  /*b9e0*/  BSYNC B1 ;  /* 0x0000000000017941 */ /* 0x000fea0003800000 */
.L_x_490:
[----:B0-----:R-:W-:Y:S01]  /*b9f0*/  @!P3 IMAD R3, R126, R17, R2 ;  /* 0x000000117e03b224 */ /* 0x001fe200078e0202 */
[----:B------:R-:W-:Y:S04]  /*ba00*/  BSSY B1, `(.L_x_492) ;  /* 0x0000006000017945 */ /* 0x000fe80003800000 */
[----:B------:R0:W-:Y:S01]  /*ba10*/  @!P3 STG.E.U8 desc[UR36][R8.64+0xc8], R3 ;  /* 0x0000c8030800b986 */ /* 0x0001e2000c101124 */
[----:B------:R-:W-:Y:S05]  /*ba20*/  @P5 BRA `(.L_x_493) ;  /* 0x00000000000c5947 */ /* 0x000fea0003800000 */
[----:B------:R-:W0:Y:S02]  /*ba30*/  LDG.E.U8 R16, desc[UR36][R154.64+0xc9] ;  /* 0x0000c9249a107981 */ /* 0x000e24000c1e1100 */
[----:B0-----:R-:W-:-:S05]  /*ba40*/  PRMT R3, R16, 0x8880, RZ ;  /* 0x0000888010037816 */ /* 0x001fca00000000ff */
[----:B------:R-:W-:-:S07]  /*ba50*/  IMAD R2, R3, R18, RZ ;  /* 0x0000001203027224 */ /* 0x000fce00078e02ff */
.L_x_493:
[----:B------:R-:W-:Y:S05]  /*ba60*/  BSYNC B1 ;  /* 0x0000000000017941 */ /* 0x000fea0003800000 */
.L_x_492:
[----:B------:R-:W-:Y:S01]  /*ba70*/  @!P5 IMAD R127, R127, R17, R2 ;  /* 0x000000117f7fd224 */ /* 0x000fe200078e0202 */
[----:B------:R-:W-:Y:S04]  /*ba80*/  BSSY B1, `(.L_x_494) ;  /* 0x0000006000017945 */ /* 0x000fe80003800000 */
[----:B------:R0:W-:Y:S01]  /*ba90*/  @!P5 STG.E.U8 desc[UR36][R8.64+0xc9], R127 ;  /* 0x0000c97f0800d986 */ /* 0x0001e2000c101124 */
[----:B------:R-:W-:Y:S05]  /*baa0*/  @P6 BRA `(.L_x_495) ;  /* 0x00000000000c6947 */ /* 0x000fea0003800000 */
[----:B------:R-:W0:Y:S02]  /*bab0*/  LDG.E.U8 R16, desc[UR36][R14.64+0xd0] ;  /* 0x0000d0240e107981 */ /* 0x000e24000c1e1100 */
[----:B0-----:R-:W-:-:S05]  /*bac0*/  PRMT R3, R16, 0x8880, RZ ;  /* 0x0000888010037816 */ /* 0x001fca00000000ff */
[----:B------:R-:W-:-:S07]  /*bad0*/  IMAD R2, R3, R18, RZ ;  /* 0x0000001203027224 */ /* 0x000fce00078e02ff */
.L_x_495:
[----:B------:R-:W-:Y:S05]  /*bae0*/  BSYNC B1 ;  /* 0x0000000000017941 */ /* 0x000fea0003800000 */
.L_x_494:
[----:B0-----:R-:W-:Y:S01]  /*baf0*/  @!P6 IMAD R3, R128, R17, R2 ;  /* 0x000000118003e224 */ /* 0x001fe200078e0202 */
[----:B------:R-:W-:Y:S04]  /*bb00*/  BSSY B1, `(.L_x_496) ;  /* 0x0000006000017945 */ /* 0x000fe80003800000 */
[----:B------:R0:W-:Y:S01]  /*bb10*/  @!P6 STG.E.U8 desc[UR36][R6.64+0xd0], R3 ;  /* 0x0000d0030600e986 */ /* 0x0001e2000c101124 */
[----:B------:R-:W-:Y:S05]  /*bb20*/  @P1 BRA `(.L_x_497) ;  /* 0x00000000000c1947 */ /* 0x000fea0003800000 */
[----:B------:R-:W0:Y:S02]  /*bb30*/  LDG.E.U8 R16, desc[UR36][R14.64+0xd1] ;  /* 0x0000d1240e107981 */ /* 0x000e24000c1e1100 */
[----:B0-----:R-:W-:-:S05]  /*bb40*/  PRMT R3, R16, 0x8880, RZ ;  /* 0x0000888010037816 */ /* 0x001fca00000000ff */
[----:B------:R-:W-:-:S07]  /*bb50*/  IMAD R2, R3, R18, RZ ;  /* 0x0000001203027224 */ /* 0x000fce00078e02ff */
.L_x_497:
[----:B------:R-:W-:Y:S05]  /*bb60*/  BSYNC B1 ;  /* 0x0000000000017941 */ /* 0x000fea0003800000 */
.L_x_496:
        /* <DEDUP_REMOVED lines=12> */
.L_x_499:
[----:B------:R-:W-:Y:S05]  /*bc30*/  BSYNC B1 ;  /* 0x0000000000017941 */ /* 0x000fea0003800000 */
.L_x_498:
[----:B0-----:R-:W-:Y:S01]  /*bc40*/  @!P4 IMAD R3, R130, R17, R2 ;  /* 0x000000118203c224 */ /* 0x001fe200078e0202 */
[----:B------:R-:W-:Y:S04]  /*bc50*/  BSSY B1, `(.L_x_500) ;  /* 0x0000006000017945 */ /* 0x000fe80003800000 */
[----:B------:R0:W-:Y:S01]  /*bc60*/  @!P4 STG.E.U8 desc[UR36][R8.64+0xd0], R3 ;  /* 0x0000d0030800c986 */ /* 0x0001e2000c101124 */
[----:B------:R-:W-:Y:S05]  /*bc70*/  @P3 BRA `(.L_x_501) ;  /* 0x00000000000c3947 */ /* 0x000fea0003800000 */
[----:B------:R-:W0:Y:S02]  /*bc80*/  LDG.E.U8 R16, desc[UR36][R154.64+0xd1] ;  /* 0x0000d1249a107981 */ /* 0x000e24000c1e1100 */
[----:B0-----:R-:W-:-:S05]  /*bc90*/  PRMT R3, R16, 0x8880, RZ ;  /* 0x0000888010037816 */ /* 0x001fca00000000ff */
[----:B------:R-:W-:-:S07]  /*bca0*/  IMAD R2, R3, R18, RZ ;  /* 0x0000001203027224 */ /* 0x000fce00078e02ff */
.L_x_501:
[----:B------:R-:W-:Y:S05]  /*bcb0*/  BSYNC B1 ;  /* 0x0000000000017941 */ /* 0x000fea0003800000 */
.L_x_500:
[----:B------:R-:W-:Y:S01]  /*bcc0*/  @!P3 IMAD R131, R131, R17, R2 ;  /* 0x000000118383b224 */ /* 0x000fe200078e0202 */
[----:B------:R-:W-:Y:S04]  /*bcd0*/  BSSY B1, `(.L_x_502) ;  /* 0x0000006000017945 */ /* 0x000fe80003800000 */
[----:B------:R0:W-:Y:S01]  /*bce0*/  @!P3 STG.E.U8 desc[UR36][R8.64+0xd1], R131 ;  /* 0x0000d1830800b986 */ /* 0x0001e2000c101124 */
[----:B------:R-:W-:Y:S05]  /*bcf0*/  @P5 BRA `(.L_x_503) ;  /* 0x00000000000c5947 */ /* 0x000fea0003800000 */
[----:B------:R-:W0:Y:S02]  /*bd00*/  LDG.E.U8 R16, desc[UR36][R14.64+0xd8] ;  /* 0x0000d8240e107981 */ /* 0x000e24000c1e1100 */
[----:B0-----:R-:W-:-:S05]  /*bd10*/  PRMT R3, R16, 0x8880, RZ ;  /* 0x0000888010037816 */ /* 0x001fca00000000ff */
[----:B------:R-:W-:-:S07]  /*bd20*/  IMAD R2, R3, R18, RZ ;  /* 0x0000001203027224 */ /* 0x000fce00078e02ff */
.L_x_503:
[----:B------:R-:W-:Y:S05]  /*bd30*/  BSYNC B1 ;  /* 0x0000000000017941 */ /* 0x000fea0003800000 */
.L_x_502:
[----:B0-----:R-:W-:Y:S01]  /*bd40*/  @!P5 IMAD R3, R132, R17, R2 ;  /* 0x000000118403d224 */ /* 0x001fe200078e0202 */
[----:B------:R-:W-:Y:S04]  /*bd50*/  BSSY B1, `(.L_x_504) ;  /* 0x0000006000017945 */ /* 0x000fe80003800000 */
[----:B------:R0:W-:Y:S01]  /*bd60*/  @!P5 STG.E.U8 desc[UR36][R6.64+0xd8], R3 ;  /* 0x0000d8030600d986 */ /* 0x0001e2000c101124 */
[----:B------:R-:W-:Y:S05]  /*bd70*/  @P6 BRA `(.L_x_505) ;  /* 0x00000000000c6947 */ /* 0x000fea0003800000 */
[----:B------:R-:W0:Y:S02]  /*bd80*/  LDG.E.U8 R16, desc[UR36][R14.64+0xd9] ;  /* 0x0000d9240e107981 */ /* 0x000e24000c1e1100 */
[----:B0-----:R-:W-:-:S05]  /*bd90*/  PRMT R3, R16, 0x8880, RZ ;  /* 0x0000888010037816 */ /* 0x001fca00000000ff */
[----:B------:R-:W-:-:S07]  /*bda0*/  IMAD R2, R3, R18, RZ ;  /* 0x0000001203027224 */ /* 0x000fce00078e02ff */
.L_x_505:
[----:B------:R-:W-:Y:S05]  /*bdb0*/  BSYNC B1 ;  /* 0x0000000000017941 */ /* 0x000fea0003800000 */
.L_x_504:
[----:B------:R-:W-:Y:S01]  /*bdc0*/  @!P6 IMAD R133, R133, R17, R2 ;  /* 0x000000118585e224 */ /* 0x000fe200078e0202 */
[----:B------:R-:W-:Y:S04]  /*bdd0*/  BSSY B1, `(.L_x_506) ;  /* 0x0000006000017945 */ /* 0x000fe80003800000 */
[----:B------:R0:W-:Y:S01]  /*bde0*/  @!P6 STG.E.U8 desc[UR36][R6.64+0xd9], R133 ;  /* 0x0000d9850600e986 */ /* 0x0001e2000c101124 */
[----:B------:R-:W-:Y:S05]  /*bdf0*/  @P1 BRA `(.L_x_507) ;  /* 0x00000000000c1947 */ /* 0x000fea0003800000 */
[----:B------:R-:W0:Y:S02]  /*be00*/  LDG.E.U8 R16, desc[UR36][R154.64+0xd8] ;  /* 0x0000d8249a107981 */ /* 0x000e24000c1e1100 */
[----:B0-----:R-:W-:-:S05]  /*be10*/  PRMT R3, R16, 0x8880, RZ ;  /* 0x0000888010037816 */ /* 0x001fca00000000ff */
[----:B------:R-:W-:-:S07]  /*be20*/  IMAD R2, R3, R18, RZ ;  /* 0x0000001203027224 */ /* 0x000fce00078e02ff */
.L_x_507:
[----:B------:R-:W-:Y:S05]  /*be30*/  BSYNC B1 ;  /* 0x0000000000017941 */ /* 0x000fea0003800000 */
.L_x_506:
        /* <DEDUP_REMOVED lines=12> */
.L_x_509:
[----:B------:R-:W-:Y:S05]  /*bf00*/  BSYNC B1 ;  /* 0x0000000000017941 */ /* 0x000fea0003800000 */
.L_x_508:
[----:B------:R-:W-:Y:S01]  /*bf10*/  @!P4 IMAD R135, R135, R17, R2 ;  /* 0x000000118787c224 */ /* 0x000fe200078e0202 */
[----:B------:R-:W-:Y:S04]  /*bf20*/  BSSY B1, `(.L_x_510) ;  /* 0x0000006000017945 */ /* 0x000fe80003800000 */
[----:B------:R0:W-:Y:S01]  /*bf30*/  @!P4 STG.E.U8 desc[UR36][R8.64+0xd9], R135 ;  /* 0x0000d9870800c986 */ /* 0x0001e2000c101124 */
[----:B------:R-:W-:Y:S05]  /*bf40*/  @P3 BRA `(.L_x_511) ;  /* 0x00000000000c3947 */ /* 0x000fea0003800000 */
[----:B------:R-:W0:Y:S02]  /*bf50*/  LDG.E.U8 R16, desc[UR36][R14.64+0xe0] ;  /* 0x0000e0240e107981 */ /* 0x000e24000c1e1100 */
[----:B0-----:R-:W-:-:S05]  /*bf60*/  PRMT R3, R16, 0x8880, RZ ;  /* 0x0000888010037816 */ /* 0x001fca00000000ff */
[----:B------:R-:W-:-:S07]  /*bf70*/  IMAD R2, R3, R18, RZ ;  /* 0x0000001203027224 */ /* 0x000fce00078e02ff */
.L_x_511:
[----:B------:R-:W-:Y:S05]  /*bf80*/  BSYNC B1 ;  /* 0x0000000000017941 */ /* 0x000fea0003800000 */
.L_x_510:
[----:B0-----:R-:W-:Y:S01]  /*bf90*/  @!P3 IMAD R3, R136, R17, R2 ;  /* 0x000000118803b224 */ /* 0x001fe200078e0202 */
[----:B------:R-:W-:Y:S04]  /*bfa0*/  BSSY B1, `(.L_x_512) ;  /* 0x0000006000017945 */ /* 0x000fe80003800000 */
[----:B------:R0:W-:Y:S01]  /*bfb0*/  @!P3 STG.E.U8 desc[UR36][R6.64+0xe0], R3 ;  /* 0x0000e0030600b986 */ /* 0x0001e2000c101124 */
[----:B------:R-:W-:Y:S05]  /*bfc0*/  @P5 BRA `(.L_x_513) ;  /* 0x00000000000c5947 */ /* 0x000fea0003800000 */
[----:B------:R-:W0:Y:S02]  /*bfd0*/  LDG.E.U8 R16, desc[UR36][R14.64+0xe1] ;  /* 0x0000e1240e107981 */ /* 0x000e24000c1e1100 */
[----:B0-----:R-:W-:-:S05]  /*bfe0*/  PRMT R3, R16, 0x8880, RZ ;  /* 0x0000888010037816 */ /* 0x001fca00000000ff */
[----:B------:R-:W-:-:S07]  /*bff0*/  IMAD R2, R3, R18, RZ ;  /* 0x0000001203027224 */ /* 0x000fce00078e02ff */
.L_x_513:
[----:B------:R-:W-:Y:S05]  /*c000*/  BSYNC B1 ;  /* 0x0000000000017941 */ /* 0x000fea0003800000 */
.L_x_512:
[----:B------:R-:W-:Y:S01]  /*c010*/  @!P5 IMAD R137, R137, R17, R2 ;  /* 0x000000118989d224 */ /* 0x000fe200078e0202 */
[----:B------:R-:W-:Y:S04]  /*c020*/  BSSY B1, `(.L_x_514) ;  /* 0x0000006000017945 */ /* 0x000fe80003800000 */
[----:B------:R0:W-:Y:S01]  /*c030*/  @!P5 STG.E.U8 desc[UR36][R6.64+0xe1], R137 ;  /* 0x0000e1890600d986 */ /* 0x0001e2000c101124 */
[----:B------:R-:W-:Y:S05]  /*c040*/  @P6 BRA `(.L_x_515) ;  /* 0x00000000000c6947 */ /* 0x000fea0003800000 */
[----:B------:R-:W0:Y:S02]  /*c050*/  LDG.E.U8 R16, desc[UR36][R154.64+0xe0] ;  /* 0x0000e0249a107981 */ /* 0x000e24000c1e1100 */
[----:B0-----:R-:W-:-:S05]  /*c060*/  PRMT R3, R16, 0x8880, RZ ;  /* 0x0000888010037816 */ /* 0x001fca00000000ff */
[----:B------:R-:W-:-:S07]  /*c070*/  IMAD R2, R3, R18, RZ ;  /* 0x0000001203027224 */ /* 0x000fce00078e02ff */
.L_x_515:
[----:B------:R-:W-:Y:S05]  /*c080*/  BSYNC B1 ;  /* 0x0000000000017941 */ /* 0x000fea0003800000 */
.L_x_514:
[----:B0-----:R-:W-:Y:S01]  /*c090*/  @!P6 IMAD R3, R138, R17, R2 ;  /* 0x000000118a03e224 */ /* 0x001fe200078e0202 */
[----:B------:R-:W-:Y:S04]  /*c0a0*/  BSSY B1, `(.L_x_516) ;  /* 0x0000006000017945 */ /* 0x000fe80003800000 */
[----:B------:R0:W-:Y:S01]  /*c0b0*/  @!P6 STG.E.U8 desc[UR36][R8.64+0xe0], R3 ;  /* 0x0000e0030800e986 */ /* 0x0001e2000c101124 */
[----:B------:R-:W-:Y:S05]  /*c0c0*/  @P1 BRA `(.L_x_517) ;  /* 0x00000000000c1947 */ /* 0x000fea0003800000 */
[----:B------:R-:W0:Y:S02]  /*c0d0*/  LDG.E.U8 R16, desc[UR36][R154.64+0xe1] ;  /* 0x0000e1249a107981 */ /* 0x000e24000c1e1100 */
[----:B0-----:R-:W-:-:S05]  /*c0e0*/  PRMT R3, R16, 0x8880, RZ ;  /* 0x0000888010037816 */ /* 0x001fca00000000ff */
[----:B------:R-:W-:-:S07]  /*c0f0*/  IMAD R2, R3, R18, RZ ;  /* 0x0000001203027224 */ /* 0x000fce00078e02ff */
.L_x_517:
[----:B------:R-:W-:Y:S05]  /*c100*/  BSYNC B1 ;  /* 0x0000000000017941 */ /* 0x000fea0003800000 */
.L_x_516:
        /* <DEDUP_REMOVED lines=12> */
.L_x_519:
[----:B------:R-:W-:Y:S05]  /*c1d0*/  BSYNC B1 ;  /* 0x0000000000017941 */ /* 0x000fea0003800000 */
.L_x_518:
[----:B0-----:R-:W-:Y:S01]  /*c1e0*/  @!P5 IMAD R3, R140, R17, R2 ;  /* 0x000000118c03d224 */ /* 0x001fe200078e0202 */
[----:B------:R-:W-:Y:S04]  /*c1f0*/  BSSY B1, `(.L_x_520) ;  /* 0x0000006000017945 */ /* 0x000fe80003800000 */
[----:B------:R0:W-:Y:S01]  /*c200*/  @!P5 STG.E.U8 desc[UR36][R6.64+0xe8], R3 ;  /* 0x0000e8030600d986 */ /* 0x0001e2000c101124 */
[----:B------:R-:W-:Y:S05]  /*c210*/  @P3 BRA `(.L_x_521) ;  /* 0x00000000000c3947 */ /* 0x000fea0003800000 */
[----:B------:R-:W0:Y:S02]  /*c220*/  LDG.E.U8 R16, desc[UR36][R14.64+0xe9] ;  /* 0x0000e9240e107981 */ /* 0x000e24000c1e1100 */
[----:B0-----:R-:W-:-:S05]  /*c230*/  PRMT R3, R16, 0x8880, RZ ;  /* 0x0000888010037816 */ /* 0x001fca00000000ff */
[----:B------:R-:W-:-:S07]  /*c240*/  IMAD R2, R3, R18, RZ ;  /* 0x0000001203027224 */ /* 0x000fce00078e02ff */
.L_x_521:
[----:B------:R-:W-:Y:S05]  /*c250*/  BSYNC B1 ;  /* 0x0000000000017941 */ /* 0x000fea0003800000 */
.L_x_520:
[----:B------:R-:W-:Y:S01]  /*c260*/  @!P3 IMAD R141, R141, R17, R2 ;  /* 0x000000118d8db224 */ /* 0x000fe200078e0202 */
[----:B------:R-:W-:Y:S04]  /*c270*/  BSSY B1, `(.L_x_522) ;  /* 0x0000006000017945 */ /* 0x000fe80003800000 */
[----:B------:R0:W-:Y:S01]  /*c280*/  @!P3 STG.E.U8 desc[UR36][R6.64+0xe9], R141 ;  /* 0x0000e98d0600b986 */ /* 0x0001e2000c101124 */
[----:B------:R-:W-:Y:S05]  /*c290*/  @P1 BRA `(.L_x_523) ;  /* 0x00000000000c1947 */ /* 0x000fea0003800000 */
[----:B------:R-:W0:Y:S02]  /*c2a0*/  LDG.E.U8 R16, desc[UR36][R154.64+0xe8] ;  /* 0x0000e8249a107981 */ /* 0x000e24000c1e1100 */
[----:B0-----:R-:W-:-:S05]  /*c2b0*/  PRMT R3, R16, 0x8880, RZ ;  /* 0x0000888010037816 */ /* 0x001fca00000000ff */
[----:B------:R-:W-:-:S07]  /*c2c0*/  IMAD R2, R3, R18, RZ ;  /* 0x0000001203027224 */ /* 0x000fce00078e02ff */
.L_x_523:
[----:B------:R-:W-:Y:S05]  /*c2d0*/  BSYNC B1 ;  /* 0x0000000000017941 */ /* 0x000fea0003800000 */
.L_x_522:
[----:B0-----:R-:W-:Y:S01]  /*c2e0*/  @!P1 IMAD R3, R142, R17, R2 ;  /* 0x000000118e039224 */ /* 0x001fe200078e0202 */
[----:B------:R-:W-:Y:S04]  /*c2f0*/  BSSY B1, `(.L_x_524) ;  /* 0x0000006000017945 */ /* 0x000fe80003800000 */
[----:B------:R0:W-:Y:S01]  /*c300*/  @!P1 STG.E.U8 desc[UR36][R8.64+0xe8], R3 ;  /* 0x0000e80308009986 */ /* 0x0001e2000c101124 */
[----:B------:R-:W-:Y:S05]  /*c310*/  @P6 BRA `(.L_x_525) ;  /* 0x00000000000c6947 */ /* 0x000fea0003800000 */
[----:B------:R-:W0:Y:S02]  /*c320*/  LDG.E.U8 R16, desc[UR36][R154.64+0xe9] ;  /* 0x0000e9249a107981 */ /* 0x000e24000c1e1100 */
[----:B0-----:R-:W-:-:S05]  /*c330*/  PRMT R3, R16, 0x8880, RZ ;  /* 0x0000888010037816 */ /* 0x001fca00000000ff */
[----:B------:R-:W-:-:S07]  /*c340*/  IMAD R2, R3, R18, RZ ;  /* 0x0000001203027224 */ /* 0x000fce00078e02ff */
.L_x_525:
[----:B------:R-:W-:Y:S05]  /*c350*/  BSYNC B1 ;  /* 0x0000000000017941 */ /* 0x000fea0003800000 */
.L_x_524:
[----:B------:R-:W-:Y:S01]  /*c360*/  @!P6 IMAD R143, R143, R17, R2 ;  /* 0x000000118f8fe224 */ /* 0x000fe200078e0202 */
[----:B------:R-:W-:Y:S04]  /*c370*/  BSSY B1, `(.L_x_526) ;  /* 0x0000006000017945 */ /* 0x000fe80003800000 */
[----:B------:R0:W-:Y:S01]  /*c380*/  @!P6 STG.E.U8 desc[UR36][R8.64+0xe9], R143 ;  /* 0x0000e98f0800e986 */ /* 0x0001e2000c101124 */
[----:B------:R-:W-:Y:S05]  /*c390*/  @P4 BRA `(.L_x_527) ;  /* 0x00000000000c4947 */ /* 0x000fea0003800000 */
[----:B------:R-:W0:Y:S02]  /*c3a0*/  LDG.E.U8 R16, desc[UR36][R14.64+0xf0] ;  /* 0x0000f0240e107981 */ /* 0x000e24000c1e1100 */
[----:B0-----:R-:W-:-:S05]  /*c3b0*/  PRMT R3, R16, 0x8880, RZ ;  /* 0x0000888010037816 */ /* 0x001fca00000000ff */
[----:B------:R-:W-:-:S07]  /*c3c0*/  IMAD R2, R3, R18, RZ ;  /* 0x0000001203027224 */ /* 0x000fce00078e02ff */
.L_x_527:
[----:B------:R-:W-:Y:S05]  /*c3d0*/  BSYNC B1 ;  /* 0x0000000000017941 */ /* 0x000fea0003800000 */
.L_x_526:
[----:B------:R-:W-:Y:S01]  /*c3e0*/  ISETP.LT.OR P3, PT, R0, 0xf2, !P2 ;  /* 0x000000f20000780c */ /* 0x000fe20005761670 */
[----:B0-----:R-:W-:Y:S01]  /*c3f0*/  @!P4 IMAD R3, R144, R17, R2 ;  /* 0x000000119003c224 */ /* 0x001fe200078e0202 */
[----:B------:R-:W-:Y:S01]  /*c400*/  BSSY B1, `(.L_x_528) ;  /* 0x000000b000017945 */ /* 0x000fe20003800000 */
[C---:B------:R-:W-:Y:S02]  /*c410*/  ISETP.LT.OR P1, PT, R0.reuse, 0xf1, !P0 ;  /* 0x000000f10000780c */ /* 0x040fe40004721670 */
[C---:B------:R-:W-:Y:S01]  /*c420*/  ISETP.LT.OR P5, PT, R0.reuse, 0xf2, !P0 ;  /* 0x000000f20000780c */ /* 0x040fe200047a1670 */
[----:B------:R0:W-:Y:S01]  /*c430*/  @!P4 STG.E.U8 desc[UR36][R6.64+0xf0], R3 ;  /* 0x0000f0030600c986 */ /* 0x0001e2000c101124 */
[C---:B------:R-:W-:Y:S02]  /*c440*/  ISETP.LT.OR P4, PT, R0.reuse, 0xf9, !P2 ;  /* 0x000000f90000780c */ /* 0x040fe40005781670 */
[C---:B------:R-:W-:Y:S02]  /*c450*/  ISETP.LT.OR P2, PT, R0.reuse, 0xfa, !P2 ;  /* 0x000000fa0000780c */ /* 0x040fe40005741670 */
[----:B------:R-:W-:-:S02]  /*c460*/  ISETP.LT.OR P6, PT, R0, 0xf9, !P0 ;  /* 0x000000f90000780c */ /* 0x000fc400047c1670 */
[----:B------:R-:W-:Y:S11]  /*c470*/  @P3 BRA `(.L_x_529) ;  /* 0x00000000000c3947 */ /* 0x000ff60003800000 */
[----:B------:R-:W0:Y:S02]  /*c480*/  LDG.E.U8 R16, desc[UR36][R14.64+0xf1] ;  /* 0x0000f1240e107981 */ /* 0x000e24000c1e1100 */
[----:B0-----:R-:W-:-:S05]  /*c490*/  PRMT R3, R16, 0x8880, RZ ;  /* 0x0000888010037816 */ /* 0x001fca00000000ff */
[----:B------:R-:W-:-:S07]  /*c4a0*/  IMAD R2, R3, R18, RZ ;  /* 0x0000001203027224 */ /* 0x000fce00078e02ff */
.L_x_529:
[----:B------:R-:W-:Y:S05]  /*c4b0*/  BSYNC B1 ;  /* 0x0000000000017941 */ /* 0x000fea0003800000 */
.L_x_528:
[----:B------:R-:W-:Y:S01]  /*c4c0*/  @!P3 IMAD R145, R145, R17, R2 ;  /* 0x000000119191b224 */ /* 0x000fe200078e0202 */
[----:B------:R-:W-:Y:S04]  /*c4d0*/  BSSY B1, `(.L_x_530) ;  /* 0x0000006000017945 */ /* 0x000fe80003800000 */
[----:B------:R0:W-:Y:S01]  /*c4e0*/  @!P3 STG.E.U8 desc[UR36][R6.64+0xf1], R145 ;  /* 0x0000f1910600b986 */ /* 0x0001e2000c101124 */
[----:B------:R-:W-:Y:S05]  /*c4f0*/  @P1 BRA `(.L_x_531) ;  /* 0x00000000000c1947 */ /* 0x000fea0003800000 */
[----:B------:R-:W0:Y:S02]  /*c500*/  LDG.E.U8 R16, desc[UR36][R154.64+0xf0] ;  /* 0x0000f0249a107981 */ /* 0x000e24000c1e1100 */
[----:B0-----:R-:W-:-:S05]  /*c510*/  PRMT R3, R16, 0x8880, RZ ;  /* 0x0000888010037816 */ /* 0x001fca00000000ff */
[----:B------:R-:W-:-:S07]  /*c520*/  IMAD R2, R3, R18, RZ ;  /* 0x0000001203027224 */ /* 0x000fce00078e02ff */
.L_x_531:
[----:B------:R-:W-:Y:S05]  /*c530*/  BSYNC B1 ;  /* 0x0000000000017941 */ /* 0x000fea0003800000 */
.L_x_530:
[----:B0-----:R-:W-:Y:S01]  /*c540*/  @!P1 IMAD R3, R146, R17, R2 ;  /* 0x0000001192039224 */ /* 0x001fe200078e0202 */
[----:B------:R-:W-:Y:S04]  /*c550*/  BSSY B1, `(.L_x_532) ;  /* 0x0000006000017945 */ /* 0x000fe80003800000 */
[----:B------:R0:W-:Y:S01]  /*c560*/  @!P1 STG.E.U8 desc[UR36][R8.64+0xf0], R3 ;  /* 0x0000f00308009986 */ /* 0x0001e2000c101124 */
[----:B------:R-:W-:Y:S05]  /*c570*/  @P5 BRA `(.L_x_533) ;  /* 0x00000000000c5947 */ /* 0x000fea0003800000 */
[----:B------:R-:W0:Y:S02]  /*c580*/  LDG.E.U8 R16, desc[UR36][R154.64+0xf1] ;  /* 0x0000f1249a107981 */ /* 0x000e24000c1e1100 */
[----:B0-----:R-:W-:-:S05]  /*c590*/  PRMT R3, R16, 0x8880, RZ ;  /* 0x0000888010037816 */ /* 0x001fca00000000ff */
[----:B------:R-:W-:-:S07]  /*c5a0*/  IMAD R2, R3, R18, RZ ;  /* 0x0000001203027224 */ /* 0x000fce00078e02ff */
.L_x_533:
[----:B------:R-:W-:Y:S05]  /*c5b0*/  BSYNC B1 ;  /* 0x0000000000017941 */ /* 0x000fea0003800000 */
.L_x_532:
[----:B------:R-:W-:Y:S01]  /*c5c0*/  @!P5 IMAD R147, R147, R17, R2 ;  /* 0x000000119393d224 */ /* 0x000fe200078e0202 */
[----:B------:R-:W-:Y:S04]  /*c5d0*/  BSSY B1, `(.L_x_534) ;  /* 0x0000006000017945 */ /* 0x000fe80003800000 */
[----:B------:R0:W-:Y:S01]  /*c5e0*/  @!P5 STG.E.U8 desc[UR36][R8.64+0xf1], R147 ;  /* 0x0000f1930800d986 */ /* 0x0001e2000c101124 */
[----:B------:R-:W-:Y:S05]  /*c5f0*/  @P4 BRA `(.L_x_535) ;  /* 0x00000000000c4947 */ /* 0x000fea0003800000 */
[----:B------:R-:W0:Y:S02]  /*c600*/  LDG.E.U8 R16, desc[UR36][R14.64+0xf8] ;  /* 0x0000f8240e107981 */ /* 0x000e24000c1e1100 */
[----:B0-----:R-:W-:-:S05]  /*c610*/  PRMT R3, R16, 0x8880, RZ ;  /* 0x0000888010037816 */ /* 0x001fca00000000ff */
[----:B------:R-:W-:-:S07]  /*c620*/  IMAD R2, R3, R18, RZ ;  /* 0x0000001203027224 */ /* 0x000fce00078e02ff */
.L_x_535:
[----:B------:R-:W-:Y:S05]  /*c630*/  BSYNC B1 ;  /* 0x0000000000017941 */ /* 0x000fea0003800000 */
.L_x_534:
[----:B0-----:R-:W-:Y:S01]  /*c640*/  @!P4 IMAD R3, R148, R17, R2 ;  /* 0x000000119403c224 */ /* 0x001fe200078e0202 */
[----:B------:R-:W-:Y:S04]  /*c650*/  BSSY B1, `(.L_x_536) ;  /* 0x0000006000017945 */ /* 0x000fe80003800000 */
[----:B------:R0:W-:Y:S01]  /*c660*/  @!P4 STG.E.U8 desc[UR36][R6.64+0xf8], R3 ;  /* 0x0000f8030600c986 */ /* 0x0001e2000c101124 */
[----:B------:R-:W-:Y:S05]  /*c670*/  @P2 BRA `(.L_x_537) ;  /* 0x00000000000c2947 */ /* 0x000fea0003800000 */
[----:B------:R-:W0:Y:S02]  /*c680*/  LDG.E.U8 R16, desc[UR36][R14.64+0xf9] ;  /* 0x0000f9240e107981 */ /* 0x000e24000c1e1100 */
[----:B0-----:R-:W-:-:S05]  /*c690*/  PRMT R3, R16, 0x8880, RZ ;  /* 0x0000888010037816 */ /* 0x001fca00000000ff */
[----:B------:R-:W-:-:S07]  /*c6a0*/  IMAD R2, R3, R18, RZ ;  /* 0x0000001203027224 */ /* 0x000fce00078e02ff */
.L_x_537:
[----:B------:R-:W-:Y:S05]  /*c6b0*/  BSYNC B1 ;  /* 0x0000000000017941 */ /* 0x000fea0003800000 */
.L_x_536:
[----:B------:R-:W-:Y:S01]  /*c6c0*/  @!P2 IMAD R149, R149, R17, R2 ;  /* 0x000000119595a224 */ /* 0x000fe200078e0202 */
[----:B------:R-:W-:Y:S04]  /*c6d0*/  BSSY B1, `(.L_x_538) ;  /* 0x0000006000017945 */ /* 0x000fe80003800000 */
[----:B------:R0:W-:Y:S01]  /*c6e0*/  @!P2 STG.E.U8 desc[UR36][R6.64+0xf9], R149 ;  /* 0x0000f9950600a986 */ /* 0x0001e2000c101124 */
[----:B------:R-:W-:Y:S05]  /*c6f0*/  @P6 BRA `(.L_x_539) ;  /* 0x00000000000c6947 */ /* 0x000fea0003800000 */
[----:B------:R-:W0:Y:S02]  /*c700*/  LDG.E.U8 R16, desc[UR36][R154.64+0xf8] ;  /* 0x0000f8249a107981 */ /* 0x000e24000c1e1100 */
[----:B0-----:R-:W-:-:S05]  /*c710*/  PRMT R3, R16, 0x8880, RZ ;  /* 0x0000888010037816 */ /* 0x001fca00000000ff */
[----:B------:R-:W-:-:S07]  /*c720*/  IMAD R2, R3, R18, RZ ;  /* 0x0000001203027224 */ /* 0x000fce00078e02ff */
.L_x_539:
[----:B------:R-:W-:Y:S05]  /*c730*/  BSYNC B1 ;  /* 0x0000000000017941 */ /* 0x000fea0003800000 */
.L_x_538:
[----:B0-----:R-:W-:Y:S01]  /*c740*/  @!P6 IMAD R3, R150, R17, R2 ;  /* 0x000000119603e224 */ /* 0x001fe200078e0202 */
[----:B------:R-:W-:Y:S01]  /*c750*/  ISETP.LT.OR P0, PT, R0, 0xfa, !P0 ;  /* 0x000000fa0000780c */ /* 0x000fe20004701670 */
[----:B------:R-:W-:Y:S03]  /*c760*/  BSSY B1, `(.L_x_540) ;  /* 0x0000006000017945 */ /* 0x000fe60003800000 */
[----:B------:R0:W-:Y:S09]  /*c770*/  @!P6 STG.E.U8 desc[UR36][R8.64+0xf8], R3 ;  /* 0x0000f8030800e986 */ /* 0x0001f2000c101124 */
[----:B------:R-:W-:Y:S05]  /*c780*/  @P0 BRA `(.L_x_541) ;  /* 0x00000000000c0947 */ /* 0x000fea0003800000 */
[----:B------:R-:W0:Y:S02]  /*c790*/  LDG.E.U8 R16, desc[UR36][R154.64+0xf9] ;  /* 0x0000f9249a107981 */ /* 0x000e24000c1e1100 */
[----:B0-----:R-:W-:-:S05]  /*c7a0*/  PRMT R3, R16, 0x8880, RZ ;  /* 0x0000888010037816 */ /* 0x001fca00000000ff */
[----:B------:R-:W-:-:S07]  /*c7b0*/  IMAD R2, R3, R18, RZ ;  /* 0x0000001203027224 */ /* 0x000fce00078e02ff */
.L_x_541:
[----:B------:R-:W-:Y:S05]  /*c7c0*/  BSYNC B1 ;  /* 0x0000000000017941 */ /* 0x000fea0003800000 */
.L_x_540:
[----:B------:R-:W-:Y:S01]  /*c7d0*/  IMAD R151, R151, R17, R2 ;  /* 0x0000001197977224 */ /* 0x000fe200078e0202 */
[----:B------:R-:W-:Y:S06]  /*c7e0*/  @P0 BRA `(.L_x_542) ;  /* 0x0000003800180947 */ /* 0x000fec0003800000 */
[----:B------:R0:W-:Y:S01]  /*c7f0*/  STG.E.U8 desc[UR36][R8.64+0xf9], R151 ;  /* 0x0000f99708007986 */ /* 0x0001e2000c101124 */
[----:B------:R-:W-:Y:S05]  /*c800*/  BRA `(.L_x_542) ;  /* 0x0000003800107947 */ /* 0x000fea0003800000 */
.L_x_29:
[----:B------:R-:W2:Y:S04]  /*c810*/  LDL.LU R2, [R1] ;  /* 0x0000000001027983 */ /* 0x000ea80000300800 */
[----:B------:R-:W3:Y:S04]  /*c820*/  LDL.LU R3, [R1+0xc] ;  /* 0x00000c0001037983 */ /* 0x000ee80000300800 */
[----:B------:R-:W4:Y:S04]  /*c830*/  LDL.LU R12, [R1+0x14] ;  /* 0x00001400010c7983 */ /* 0x000f280000300800 */
[----:B------:R-:W5:Y:S04]  /*c840*/  LDL.LU R13, [R1+0x8c] ;  /* 0x00008c00010d7983 */ /* 0x000f680000300800 */
        /* <DEDUP_REMOVED lines=63> */
[----:B------:R-:W5:Y:S01]  /*cc40*/  LDL.LU R176, [R1+0x194] ;  /* 0x0001940001b07983 */ /* 0x000f620000300800 */
[----:B------:R-:W-:-:S03]  /*cc50*/  ISETP.GE.AND P0, PT, R19, 0x1, PT ;  /* 0x000000011300780c */ /* 0x000fc60003f06270 */
[----:B------:R-:W5:Y:S04]  /*cc60*/  LDL.LU R175, [R1+0x198] ;  /* 0x0001980001af7983 */ /* 0x000f680000300800 */
[----:B------:R-:W5:Y:S04]  /*cc70*/  LDL.LU R174, [R1+0x19c] ;  /* 0x00019c0001ae7983 */ /* 0x000f680000300800 */
[----:B------:R-:W5:Y:S04]  /*cc80*/  LDL.LU R173, [R1+0x1a0] ;  /* 0x0001a00001ad7983 */ /* 0x000f680000300800 */
[----:B------:R-:W5:Y:S01]  /*cc90*/  LDL.LU R172, [R1+0x1a4] ;  /* 0x0001a40001ac7983 */ /* 0x000f620000300800 */
[----:B------:R-:W-:-:S03]  /*cca0*/  ISETP.LT.OR P1, PT, R0, 0x1, !P0 ;  /* 0x000000010000780c */ /* 0x000fc60004721670 */
        /* <DEDUP_REMOVED lines=13> */
[----:B--2---:R-:W-:-:S03]  /*cd80*/  @!P1 IMAD R2, R2, R17, RZ ;  /* 0x0000001102029224 */ /* 0x004fc600078e02ff */
[----:B------:R-:W2:Y:S04]  /*cd90*/  LDL.LU R158, [R1+0x1dc] ;  /* 0x0001dc00019e7983 */ /* 0x000ea80000300800 */
        /* <DEDUP_REMOVED lines=8> */
[----:B------:R0:W-:Y:S04]  /*ce20*/  @!P1 STG.E.U8 desc[UR36][R4.64], R2 ;  /* 0x0000000204009986 */ /* 0x0001e8000c101124 */
[----:B0-----:R-:W3:Y:S01]  /*ce30*/  LDL.LU R2, [R1+0x4] ;  /* 0x0000040001027983 */ /* 0x001ee20000300800 */
[----:B------:R-:W-:-:S02]  /*ce40*/  ISETP.LT.OR P1, PT, R0, 0x2, !P0 ;  /* 0x000000020000780c */ /* 0x000fc40004721670 */
[----:B------:R-:W-:-:S11]  /*ce50*/  ISETP.GE.AND P2, PT, R19, 0x9, PT ;  /* 0x000000091300780c */ /* 0x000fd60003f46270 */
[----:B---3--:R-:W-:-:S05]  /*ce60*/  @!P1 IMAD R2, R2, R17, RZ ;  /* 0x0000001102029224 */ /* 0x008fca00078e02ff */
[----:B------:R0:W-:Y:S04]  /*ce70*/  @!P1 STG.E.U8 desc[UR36][R4.64+0x1], R2 ;  /* 0x0000010204009986 */ /* 0x0001e8000c101124 */
[----:B0-----:R-:W3:Y:S01]  /*ce80*/  LDL.LU R2, [R1+0x8] ;  /* 0x0000080001027983 */ /* 0x001ee20000300800 */
[C---:B------:R-:W-:Y:S02]  /*ce90*/  ISETP.LT.OR P1, PT, R0.reuse, 0x1, !P2 ;  /* 0x000000010000780c */ /* 0x040fe40005721670 */
[C---:B------:R-:W-:Y:S02]  /*cea0*/  ISETP.LT.OR P3, PT, R0.reuse, 0x2, !P2 ;  /* 0x000000020000780c */ /* 0x040fe40005761670 */
[----:B------:R-:W-:-:S09]  /*ceb0*/  ISETP.LT.OR P4, PT, R0, 0x9, !P0 ;  /* 0x000000090000780c */ /* 0x000fd20004781670 */
[----:B---3--:R-:W-:-:S05]  /*cec0*/  @!P1 IMAD R2, R2, R17, RZ ;  /* 0x0000001102029224 */ /* 0x008fca00078e02ff */
[----:B------:R0:W-:Y:S04]  /*ced0*/  @!P1 STG.E.U8 desc[UR36][R10.64], R2 ;  /* 0x000000020a009986 */ /* 0x0001e8000c101124 */
[----:B0-----:R-:W3:Y:S01]  /*cee0*/  LDL.LU R2, [R1+0x10] ;  /* 0x0000100001027983 */ /* 0x001ee20000300800 */
[----:B------:R-:W-:Y:S01]  /*cef0*/  @!P3 IMAD R3, R3, R17, RZ ;  /* 0x000000110303b224 */ /* 0x000fe200078e02ff */
[C---:B------:R-:W-:Y:S02]  /*cf00*/  ISETP.LT.OR P1, PT, R0.reuse, 0xa, !P0 ;  /* 0x0000000a0000780c */ /* 0x040fe40004721670 */
[C---:B------:R-:W-:Y:S02]  /*cf10*/  ISETP.LT.OR P5, PT, R0.reuse, 0x9, !P2 ;  /* 0x000000090000780c */ /* 0x040fe400057a1670 */
[----:B------:R0:W-:Y:S01]  /*cf20*/  @!P3 STG.E.U8 desc[UR36][R10.64+0x1], R3 ;  /* 0x000001030a00b986 */ /* 0x0001e2000c101124 */
[----:B------:R-:W-:-:S03]  /*cf30*/  ISETP.LT.OR P6, PT, R0, 0xa, !P2 ;  /* 0x0000000a0000780c */ /* 0x000fc600057c1670 */
[----:B0-----:R-:W5:Y:S01]  /*cf40*/  LDL.LU R3, [R1+0x18] ;  /* 0x0000180001037983 */ /* 0x001f620000300800 */
[----:B---3--:R-:W-:-:S05]  /*cf50*/  @!P4 IMAD R2, R2, R17, RZ ;  /* 0x000000110202c224 */ /* 0x008fca00078e02ff */
[----:B------:R0:W-:Y:S04]  /*cf60*/  @!P4 STG.E.U8 desc[UR36][R4.64+0x8], R2 ;  /* 0x000008020400c986 */ /* 0x0001e8000c101124 */
[----:B0-----:R-:W3:Y:S01]  /*cf70*/  LDL.LU R2, [R1+0x1c] ;  /* 0x00001c0001027983 */ /* 0x001ee20000300800 */
[-C--:B----4-:R-:W-:Y:S02]  /*cf80*/  @!P1 IMAD R12, R12, R17.reuse, RZ ;  /* 0x000000110c0c9224 */ /* 0x090fe400078e02ff */
[----:B-----5:R-:W-:-:S03]  /*cf90*/  @!P5 IMAD R3, R3, R17, RZ ;  /* 0x000000110303d224 */ /* 0x020fc600078e02ff */
[----:B------:R0:W-:Y:S04]  /*cfa0*/  @!P1 STG.E.U8 desc[UR36][R4.64+0x9], R12 ;  /* 0x0000090c04009986 */ /* 0x0001e8000c101124 */
[----:B------:R1:W-:Y:S04]  /*cfb0*/  @!P5 STG.E.U8 desc[UR36][R10.64+0x8], R3 ;  /* 0x000008030a00d986 */ /* 0x0003e8000c101124 */
[----:B0-----:R-:W4:Y:S04]  /*cfc0*/  LDL.LU R12, [R1+0x28] ;  /* 0x00002800010c7983 */ /* 0x001f280000300800 */
[----:B-1----:R-:W5:Y:S01]  /*cfd0*/  LDL.LU R3, [R1+0x20] ;  /* 0x0000200001037983 */ /* 0x002f620000300800 */
[----:B---3--:R-:W-:-:S05]  /*cfe0*/  @!P6 IMAD R2, R2, R17, RZ ;  /* 0x000000110202e224 */ /* 0x008fca00078e02ff */
[----:B------:R0:W-:Y:S04]  /*cff0*/  @!P6 STG.E.U8 desc[UR36][R10.64+0x9], R2 ;  /* 0x000009020a00e986 */ /* 0x0001e8000c101124 */
[----:B0-----:R-:W3:Y:S01]  /*d000*/  LDL.LU R2, [R1+0x24] ;  /* 0x0000240001027983 */ /* 0x001ee20000300800 */
[C---:B------:R-:W-:Y:S02]  /*d010*/  ISETP.LT.OR P3, PT, R0.reuse, 0x11, !P0 ;  /* 0x000000110000780c */ /* 0x040fe40004761670 */
[----:B------:R-:W-:-:S11]  /*d020*/  ISETP.LT.OR P4, PT, R0, 0x12, !P0 ;  /* 0x000000120000780c */ /* 0x000fd60004781670 */
[----:B-----5:R-:W-:-:S05]  /*d030*/  @!P3 IMAD R3, R3, R17, RZ ;  /* 0x000000110303b224 */ /* 0x020fca00078e02ff */
[----:B------:R0:W-:Y:S04]  /*d040*/  @!P3 STG.E.U8 desc[UR36][R4.64+0x10], R3 ;  /* 0x000010030400b986 */ /* 0x0001e8000c101124 */
[----:B0-----:R-:W5:Y:S01]  /*d050*/  LDL.LU R3, [R1+0x2c] ;  /* 0x00002c0001037983 */ /* 0x001f620000300800 */
[----:B---3--:R-:W-:-:S05]  /*d060*/  @!P4 IMAD R2, R2, R17, RZ ;  /* 0x000000110202c224 */ /* 0x008fca00078e02ff */
[----:B------:R0:W-:Y:S04]  /*d070*/  @!P4 STG.E.U8 desc[UR36][R4.64+0x11], R2 ;  /* 0x000011020400c986 */ /* 0x0001e8000c101124 */
[----:B0-----:R-:W3:Y:S01]  /*d080*/  LDL.LU R2, [R1+0x30] ;  /* 0x0000300001027983 */ /* 0x001ee20000300800 */
[C---:B------:R-:W-:Y:S02]  /*d090*/  ISETP.LT.OR P1, PT, R0.reuse, 0x11, !P2 ;  /* 0x000000110000780c */ /* 0x040fe40005721670 */
[C---:B------:R-:W-:Y:S02]  /*d0a0*/  ISETP.LT.OR P5, PT, R0.reuse, 0x12, !P2 ;  /* 0x000000120000780c */ /* 0x040fe400057a1670 */
[----:B------:R-:W-:-:S09]  /*d0b0*/  ISETP.LT.OR P6, PT, R0, 0x19, !P0 ;  /* 0x000000190000780c */ /* 0x000fd200047c1670 */
        /* <DEDUP_REMOVED lines=38> */
[----:B------:R-:W-:-:S13]  /*d320*/  ISETP.LT.OR P6, PT, R0, 0x2a, !P0 ;  /* 0x0000002a0000780c */ /* 0x000fda00047c1670 */
[----:B-----5:R-:W-:-:S05]  /*d330*/  @!P6 IMAD R3, R3, R17, RZ ;  /* 0x000000110303e224 */ /* 0x020fca00078e02ff */
[----:B------:R-:W-:Y:S01]  /*d340*/  @!P6 STG.E.U8 desc[UR36][R4.64+0x29], R3 ;  /* 0x000029030400e986 */ /* 0x000fe2000c101124 */
[----:B---3--:R-:W-:-:S05]  /*d350*/  @!P5 IMAD R2, R2, R17, RZ ;  /* 0x000000110202d224 */ /* 0x008fca00078e02ff */
[----:B------:R0:W-:Y:S04]  /*d360*/  @!P5 STG.E.U8 desc[UR36][R4.64+0x28], R2 ;  /* 0x000028020400d986 */ /* 0x0001e8000c101124 */
[----:B0-----:R-:W3:Y:S04]  /*d370*/  LDL.LU R2, [R1+0x58] ;  /* 0x0000580001027983 */ /* 0x001ee80000300800 */
[----:B------:R-:W5:Y:S01]  /*d380*/  LDL.LU R3, [R1+0x5c] ;  /* 0x00005c0001037983 */ /* 0x000f620000300800 */
[C---:B------:R-:W-:Y:S02]  /*d390*/  ISETP.LT.OR P1, PT, R0.reuse, 0x29, !P2 ;  /* 0x000000290000780c */ /* 0x040fe40005721670 */
[----:B------:R-:W-:-:S11]  /*d3a0*/  ISETP.LT.OR P3, PT, R0, 0x2a, !P2 ;  /* 0x0000002a0000780c */ /* 0x000fd60005761670 */
[----:B---3--:R-:W-:-:S05]  /*d3b0*/  @!P1 IMAD R2, R2, R17, RZ ;  /* 0x0000001102029224 */ /* 0x008fca00078e02ff */
[----:B------:R0:W-:Y:S04]  /*d3c0*/  @!P1 STG.E.U8 desc[UR36][R10.64+0x28], R2 ;  /* 0x000028020a009986 */ /* 0x0001e8000c101124 */
[----:B0-----:R-:W3:Y:S01]  /*d3d0*/  LDL.LU R2, [R1+0x60] ;  /* 0x0000600001027983 */ /* 0x001ee20000300800 */
[----:B-----5:R-:W-:-:S05]  /*d3e0*/  @!P3 IMAD R3, R3, R17, RZ ;  /* 0x000000110303b224 */ /* 0x020fca00078e02ff */
[----:B------:R0:W-:Y:S04]  /*d3f0*/  @!P3 STG.E.U8 desc[UR36][R10.64+0x29], R3 ;  /* 0x000029030a00b986 */ /* 0x0001e8000c101124 */
[----:B0-----:R-:W5:Y:S01]  /*d400*/  LDL.LU R3, [R1+0x68] ;  /* 0x0000680001037983 */ /* 0x001f620000300800 */
[C---:B------:R-:W-:Y:S02]  /*d410*/  ISETP.LT.OR P4, PT, R0.reuse, 0x31, !P0 ;  /* 0x000000310000780c */ /* 0x040fe40004781670 */
[C---:B------:R-:W-:Y:S02]  /*d420*/  ISETP.LT.OR P5, PT, R0.reuse, 0x32, !P0 ;  /* 0x000000320000780c */ /* 0x040fe400047a1670 */
[----:B------:R-:W-:-:S11]  /*d430*/  ISETP.LT.OR P6, PT, R0, 0x31, !P2 ;  /* 0x000000310000780c */ /* 0x000fd600057c1670 */
[----:B----4-:R-:W-:-:S05]  /*d440*/  @!P5 IMAD R12, R12, R17, RZ ;  /* 0x000000110c0cd224 */ /* 0x010fca00078e02ff */
[----:B------:R-:W-:Y:S01]  /*d450*/  @!P5 STG.E.U8 desc[UR36][R4.64+0x31], R12 ;  /* 0x0000310c0400d986 */ /* 0x000fe2000c101124 */
[----:B---3--:R-:W-:-:S05]  /*d460*/  @!P4 IMAD R2, R2, R17, RZ ;  /* 0x000000110202c224 */ /* 0x008fca00078e02ff */
[----:B------:R0:W-:Y:S04]  /*d470*/  @!P4 STG.E.U8 desc[UR36][R4.64+0x30], R2 ;  /* 0x000030020400c986 */ /* 0x0001e8000c101124 */
[----:B0-----:R-:W3:Y:S01]  /*d480*/  LDL.LU R2, [R1+0x6c] ;  /* 0x00006c0001027983 */ /* 0x001ee20000300800 */
[----:B-----5:R-:W-:-:S03]  /*d490*/  @!P6 IMAD R3, R3, R17, RZ ;  /* 0x000000110303e224 */ /* 0x020fc600078e02ff */
[----:B------:R-:W4:Y:S04]  /*d4a0*/  LDL.LU R12, [R1+0x78] ;  /* 0x00007800010c7983 */ /* 0x000f280000300800 */
[----:B------:R0:W-:Y:S04]  /*d4b0*/  @!P6 STG.E.U8 desc[UR36][R10.64+0x30], R3 ;  /* 0x000030030a00e986 */ /* 0x0001e8000c101124 */
[----:B0-----:R-:W5:Y:S01]  /*d4c0*/  LDL.LU R3, [R1+0x70] ;  /* 0x0000700001037983 */ /* 0x001f620000300800 */
        /* <DEDUP_REMOVED lines=11> */
[-C--:B----4-:R-:W-:Y:S02]  /*d580*/  @!P5 IMAD R12, R12, R17.reuse, RZ ;  /* 0x000000110c0cd224 */ /* 0x090fe400078e02ff */
[----:B---3--:R-:W-:-:S05]  /*d590*/  @!P4 IMAD R2, R2, R17, RZ ;  /* 0x000000110202c224 */ /* 0x008fca00078e02ff */
[----:B------:R0:W-:Y:S04]  /*d5a0*/  @!P4 STG.E.U8 desc[UR36][R4.64+0x39], R2 ;  /* 0x000039020400c986 */ /* 0x0001e8000c101124 */
[----:B0-----:R-:W3:Y:S01]  /*d5b0*/  LDL.LU R2, [R1+0x80] ;  /* 0x0000800001027983 */ /* 0x001ee20000300800 */
[----:B-----5:R-:W-:-:S03]  /*d5c0*/  @!P6 IMAD R3, R3, R17, RZ ;  /* 0x000000110303e224 */ /* 0x020fc600078e02ff */
[----:B------:R0:W-:Y:S04]  /*d5d0*/  @!P5 STG.E.U8 desc[UR36][R10.64+0x38], R12 ;  /* 0x0000380c0a00d986 */ /* 0x0001e8000c101124 */
[----:B------:R1:W-:Y:S04]  /*d5e0*/  @!P6 STG.E.U8 desc[UR36][R10.64+0x39], R3 ;  /* 0x000039030a00e986 */ /* 0x0003e8000c101124 */
[----:B0-----:R-:W4:Y:S04]  /*d5f0*/  LDL.LU R12, [R1+0xa0] ;  /* 0x0000a000010c7983 */ /* 0x001f280000300800 */
[----:B-1----:R-:W5:Y:S01]  /*d600*/  LDL.LU R3, [R1+0x84] ;  /* 0x0000840001037983 */ /* 0x002f620000300800 */
[----:B------:R-:W-:-:S02]  /*d610*/  ISETP.LT.OR P1, PT, R0, 0x41, !P0 ;  /* 0x000000410000780c */ /* 0x000fc40004721670 */
        /* <DEDUP_REMOVED lines=9> */
[C---:B------:R-:W-:Y:S02]  /*d6b0*/  ISETP.LT.OR P6, PT, R0.reuse, 0x49, !P0 ;  /* 0x000000490000780c */ /* 0x040fe400047c1670 */
[----:B------:R-:W-:-:S02]  /*d6c0*/  ISETP.LT.OR P1, PT, R0, 0x4a, !P0 ;  /* 0x0000004a0000780c */ /* 0x000fc40004721670 */
[----:B------:R-:W-:-:S07]  /*d6d0*/  ISETP.LT.OR P3, PT, R0, 0x49, !P2 ;  /* 0x000000490000780c */ /* 0x000fce0005761670 */
[-C--:B------:R-:W-:Y:S02]  /*d6e0*/  @!P5 IMAD R13, R13, R17.reuse, RZ ;  /* 0x000000110d0dd224 */ /* 0x080fe400078e02ff */
[-C--:B------:R-:W-:Y:S02]  /*d6f0*/  @!P6 IMAD R15, R15, R17.reuse, RZ ;  /* 0x000000110f0fe224 */ /* 0x080fe400078e02ff */
[----:B------:R-:W-:Y:S01]  /*d700*/  @!P1 IMAD R21, R21, R17, RZ ;  /* 0x0000001115159224 */ /* 0x000fe200078e02ff */
[----:B------:R4:W-:Y:S01]  /*d710*/  @!P5 STG.E.U8 desc[UR36][R10.64+0x41], R13 ;  /* 0x0000410d0a00d986 */ /* 0x0009e2000c101124 */
[----:B------:R-:W-:-:S13]  /*d720*/  ISETP.LT.OR P5, PT, R0, 0x51, !P0 ;  /* 0x000000510000780c */ /* 0x000fda00047a1670 */
[-C--:B----4-:R-:W-:Y:S02]  /*d730*/  @!P5 IMAD R13, R12, R17.reuse, RZ ;  /* 0x000000110c0dd224 */ /* 0x090fe400078e02ff */
[----:B---3--:R-:W-:-:S05]  /*d740*/  @!P4 IMAD R2, R2, R17, RZ ;  /* 0x000000110202c224 */ /* 0x008fca00078e02ff */
[----:B------:R-:W-:Y:S01]  /*d750*/  @!P4 STG.E.U8 desc[UR36][R10.64+0x40], R2 ;  /* 0x000040020a00c986 */ /* 0x000fe2000c101124 */
[----:B------:R-:W-:-:S03]  /*d760*/  ISETP.LT.OR P4, PT, R0, 0x4a, !P2 ;  /* 0x0000004a0000780c */ /* 0x000fc60005781670 */
[----:B------:R0:W-:Y:S01]  /*d770*/  @!P6 STG.E.U8 desc[UR36][R4.64+0x48], R15 ;  /* 0x0000480f0400e986 */ /* 0x0001e2000c101124 */
[----:B------:R-:W-:-:S03]  /*d780*/  ISETP.LT.OR P6, PT, R0, 0x52, !P0 ;  /* 0x000000520000780c */ /* 0x000fc600047c1670 */
[----:B------:R-:W-:Y:S01]  /*d790*/  @!P1 STG.E.U8 desc[UR36][R4.64+0x49], R21 ;  /* 0x0000491504009986 */ /* 0x000fe2000c101124 */
[----:B------:R-:W-:-:S05]  /*d7a0*/  ISETP.LT.OR P1, PT, R0, 0x51, !P2 ;  /* 0x000000510000780c */ /* 0x000fca0005721670 */
[-C--:B------:R-:W-:Y:S02]  /*d7b0*/  @!P4 IMAD R23, R23, R17.reuse, RZ ;  /* 0x000000111717c224 */ /* 0x080fe400078e02ff */
[-C--:B-----5:R-:W-:Y:S02]  /*d7c0*/  @!P3 IMAD R3, R3, R17.reuse, RZ ;  /* 0x000000110303b224 */ /* 0x0a0fe400078e02ff */
[-C--:B0-----:R-:W-:Y:S01]  /*d7d0*/  @!P6 IMAD R15, R235, R17.reuse, RZ ;  /* 0x00000011eb0fe224 */ /* 0x081fe200078e02ff */
[----:B------:R-:W-:Y:S03]  /*d7e0*/  @!P4 STG.E.U8 desc[UR36][R10.64+0x49], R23 ;  /* 0x000049170a00c986 */ /* 0x000fe6000c101124 */
[----:B------:R-:W-:Y:S01]  /*d7f0*/  @!P1 IMAD R153, R153, R17, RZ ;  /* 0x0000001199999224 */ /* 0x000fe200078e02ff */
[----:B------:R0:W-:Y:S01]  /*d800*/  @!P3 STG.E.U8 desc[UR36][R10.64+0x48], R3 ;  /* 0x000048030a00b986 */ /* 0x0001e2000c101124 */
[----:B------:R-:W-:-:S02]  /*d810*/  ISETP.LT.OR P3, PT, R0, 0x52, !P2 ;  /* 0x000000520000780c */ /* 0x000fc40005761670 */
[C---:B------:R-:W-:Y:S01]  /*d820*/  ISETP.LT.OR P4, PT, R0.reuse, 0x59, !P0 ;  /* 0x000000590000780c */ /* 0x040fe20004781670 */
[----:B------:R1:W-:Y:S01]  /*d830*/  @!P5 STG.E.U8 desc[UR36][R4.64+0x50], R13 ;  /* 0x0000500d0400d986 */ /* 0x0003e2000c101124 */
[----:B------:R-:W-:-:S03]  /*d840*/  ISETP.LT.OR P5, PT, R0, 0x5a, !P0 ;  /* 0x0000005a0000780c */ /* 0x000fc600047a1670 */
[----:B------:R3:W-:Y:S01]  /*d850*/  @!P6 STG.E.U8 desc[UR36][R4.64+0x51], R15 ;  /* 0x0000510f0400e986 */ /* 0x0007e2000c101124 */
[----:B------:R-:W-:-:S03]  /*d860*/  ISETP.LT.OR P6, PT, R0, 0x59, !P2 ;  /* 0x000000590000780c */ /* 0x000fc600057c1670 */
[----:B------:R-:W-:Y:S01]  /*d870*/  @!P1 STG.E.U8 desc[UR36][R10.64+0x50], R153 ;  /* 0x000050990a009986 */ /* 0x000fe2000c101124 */
[----:B------:R-:W-:Y:S01]  /*d880*/  ISETP.LT.OR P1, PT, R0, 0x5a, !P2 ;  /* 0x0000005a0000780c */ /* 0x000fe20005721670 */
[-C--:B0-----:R-:W-:Y:S02]  /*d890*/  @!P3 IMAD R3, R234, R17.reuse, RZ ;  /* 0x00000011ea03b224 */ /* 0x081fe400078e02ff */
[-C--:B------:R-:W-:Y:S02]  /*d8a0*/  @!P4 IMAD R21, R233, R17.reuse, RZ ;  /* 0x00000011e915c224 */ /* 0x080fe400078e02ff */
[-C--:B-1----:R-:W-:Y:S01]  /*d8b0*/  @!P5 IMAD R13, R232, R17.reuse, RZ ;  /* 0x00000011e80dd224 */ /* 0x082fe200078e02ff */
[----:B------:R0:W-:Y:S03]  /*d8c0*/  @!P3 STG.E.U8 desc[UR36][R10.64+0x51], R3 ;  /* 0x000051030a00b986 */ /* 0x0001e6000c101124 */
[----:B---3--:R-:W-:Y:S01]  /*d8d0*/  @!P6 IMAD R15, R231, R17, RZ ;  /* 0x00000011e70fe224 */ /* 0x008fe200078e02ff */
[----:B------:R1:W-:Y:S01]  /*d8e0*/  @!P4 STG.E.U8 desc[UR36][R4.64+0x58], R21 ;  /* 0x000058150400c986 */ /* 0x0003e2000c101124 */
[----:B------:R-:W-:-:S02]  /*d8f0*/  ISETP.LT.OR P3, PT, R0, 0x61, !P0 ;  /* 0x000000610000780c */ /* 0x000fc40004761670 */
[----:B------:R-:W-:Y:S01]  /*d900*/  @!P1 IMAD R23, R230, R17, RZ ;  /* 0x00000011e6179224 */ /* 0x000fe200078e02ff */
        /* <DEDUP_REMOVED lines=8> */
[-C--:B-1----:R-:W-:Y:S02]  /*d990*/  @!P4 IMAD R21, R228, R17.reuse, RZ ;  /* 0x00000011e415c224 */ /* 0x082fe400078e02ff */
[-C--:B---3--:R-:W-:Y:S01]  /*d9a0*/  @!P5 IMAD R13, R227, R17.reuse, RZ ;  /* 0x00000011e30dd224 */ /* 0x088fe200078e02ff */
[----:B------:R0:W-:Y:S03]  /*d9b0*/  @!P3 STG.E.U8 desc[UR36][R4.64+0x60], R3 ;  /* 0x000060030400b986 */ /* 0x0001e6000c101124 */
[----:B----4-:R-:W-:Y:S01]  /*d9c0*/  @!P6 IMAD R15, R226, R17, RZ ;  /* 0x00000011e20fe224 */ /* 0x010fe200078e02ff */
        /* <DEDUP_REMOVED lines=134> */
[-C--:B----4-:R-:W-:Y:S01]  /*e230*/  @!P6 IMAD R15, R181, R17.reuse, RZ ;  /* 0x00000011b50fe224 */ /* 0x090fe200078e02ff */
[----:B------:R1:W-:Y:S03]  /*e240*/  @!P4 STG.E.U8 desc[UR36][R10.64+0xb8], R21 ;  /* 0x0000b8150a00c986 */ /* 0x0003e6000c101124 */
[----:B------:R-:W-:Y:S01]  /*e250*/  @!P1 IMAD R23, R180, R17, RZ ;  /* 0x00000011b4179224 */ /* 0x000fe200078e02ff */
[C---:B------:R-:W-:Y:S01]  /*e260*/  ISETP.LT.OR P3, PT, R0.reuse, 0xc1, !P2 ;  /* 0x000000c10000780c */ /* 0x040fe20005761670 */
[----:B------:R3:W-:Y:S01]  /*e270*/  @!P5 STG.E.U8 desc[UR36][R10.64+0xb9], R13 ;  /* 0x0000b90d0a00d986 */ /* 0x0007e2000c101124 */
[----:B------:R-:W-:-:S02]  /*e280*/  ISETP.LT.OR P4, PT, R0, 0xc2, !P2 ;  /* 0x000000c20000780c */ /* 0x000fc40005781670 */
[C---:B------:R-:W-:Y:S01]  /*e290*/  ISETP.LT.OR P5, PT, R0.reuse, 0xc9, !P0 ;  /* 0x000000c90000780c */ /* 0x040fe200047a1670 */
[----:B------:R4:W-:Y:S01]  /*e2a0*/  @!P6 STG.E.U8 desc[UR36][R4.64+0xc0], R15 ;  /* 0x0000c00f0400e986 */ /* 0x0009e2000c101124 */
[----:B------:R-:W-:-:S03]  /*e2b0*/  ISETP.LT.OR P6, PT, R0, 0xca, !P0 ;  /* 0x000000ca0000780c */ /* 0x000fc600047c1670 */
[----:B------:R-:W-:Y:S01]  /*e2c0*/  @!P1 STG.E.U8 desc[UR36][R4.64+0xc1], R23 ;  /* 0x0000c11704009986 */ /* 0x000fe2000c101124 */
[----:B------:R-:W-:-:S03]  /*e2d0*/  ISETP.LT.OR P1, PT, R0, 0xc9, !P2 ;  /* 0x000000c90000780c */ /* 0x000fc60005721670 */
[-C--:B0-----:R-:W-:Y:S02]  /*e2e0*/  @!P3 IMAD R3, R179, R17.reuse, RZ ;  /* 0x00000011b303b224 */ /* 0x081fe400078e02ff */
[-C--:B-1----:R-:W-:Y:S02]  /*e2f0*/  @!P4 IMAD R21, R178, R17.reuse, RZ ;  /* 0x00000011b215c224 */ /* 0x082fe400078e02ff */
[-C--:B---3--:R-:W-:Y:S02]  /*e300*/  @!P5 IMAD R13, R177, R17.reuse, RZ ;  /* 0x00000011b10dd224 */ /* 0x088fe400078e02ff */
[-C--:B----4-:R-:W-:Y:S01]  /*e310*/  @!P6 IMAD R15, R176, R17.reuse, RZ ;  /* 0x00000011b00fe224 */ /* 0x090fe200078e02ff */
[----:B------:R0:W-:Y:S03]  /*e320*/  @!P3 STG.E.U8 desc[UR36][R10.64+0xc0], R3 ;  /* 0x0000c0030a00b986 */ /* 0x0001e6000c101124 */
        /* <DEDUP_REMOVED lines=36> */
[----:B------:R4:W-:Y:S04]  /*e570*/  @!P6 STG.E.U8 desc[UR36][R10.64+0xd9], R15 ;  /* 0x0000d90f0a00e986 */ /* 0x0009e8000c101124 */
[----:B------:R-:W-:Y:S01]  /*e580*/  @!P1 STG.E.U8 desc[UR36][R4.64+0xe0], R153 ;  /* 0x0000e09904009986 */ /* 0x000fe2000c101124 */
[C---:B------:R-:W-:Y:S02]  /*e590*/  ISETP.LT.OR P1, PT, R0.reuse, 0xea, !P0 ;  /* 0x000000ea0000780c */ /* 0x040fe40004721670 */
[----:B------:R-:W-:Y:S01]  /*e5a0*/  ISETP.LT.OR P6, PT, R0, 0xe9, !P0 ;  /* 0x000000e90000780c */ /* 0x000fe200047c1670 */
[-C--:B0-----:R-:W-:Y:S02]  /*e5b0*/  @!P3 IMAD R3, R164, R17.reuse, RZ ;  /* 0x00000011a403b224 */ /* 0x081fe400078e02ff */
[----:B-1----:R-:W-:-:S02]  /*e5c0*/  @!P4 IMAD R21, R163, R17, RZ ;  /* 0x00000011a315c224 */ /* 0x002fc400078e02ff */
[----:B---3--:R-:W-:Y:S01]  /*e5d0*/  @!P5 IMAD R13, R162, R17, RZ ;  /* 0x00000011a20dd224 */ /* 0x008fe200078e02ff */
[----:B------:R0:W-:Y:S01]  /*e5e0*/  @!P3 STG.E.U8 desc[UR36][R4.64+0xe1], R3 ;  /* 0x0000e1030400b986 */ /* 0x0001e2000c101124 */
[----:B------:R-:W-:-:S04]  /*e5f0*/  ISETP.LT.OR P3, PT, R0, 0xe9, !P2 ;  /* 0x000000e90000780c */ /* 0x000fc80005761670 */
[-C--:B------:R-:W-:Y:S01]  /*e600*/  @!P1 IMAD R23, R160, R17.reuse, RZ ;  /* 0x00000011a0179224 */ /* 0x080fe200078e02ff */
[----:B------:R2:W-:Y:S01]  /*e610*/  @!P4 STG.E.U8 desc[UR36][R10.64+0xe0], R21 ;  /* 0x0000e0150a00c986 */ /* 0x0005e2000c101124 */
[----:B----4-:R-:W-:Y:S01]  /*e620*/  @!P6 IMAD R15, R161, R17, RZ ;  /* 0x00000011a10fe224 */ /* 0x010fe200078e02ff */
[C---:B------:R-:W-:Y:S02]  /*e630*/  ISETP.LT.OR P4, PT, R0.reuse, 0xea, !P2 ;  /* 0x000000ea0000780c */ /* 0x040fe40005781670 */
[----:B------:R1:W-:Y:S01]  /*e640*/  @!P5 STG.E.U8 desc[UR36][R10.64+0xe1], R13 ;  /* 0x0000e10d0a00d986 */ /* 0x0003e2000c101124 */
[----:B------:R-:W-:-:S03]  /*e650*/  ISETP.LT.OR P5, PT, R0, 0xf1, !P0 ;  /* 0x000000f10000780c */ /* 0x000fc600047a1670 */
[----:B------:R-:W-:Y:S01]  /*e660*/  @!P1 STG.E.U8 desc[UR36][R4.64+0xe9], R23 ;  /* 0x0000e91704009986 */ /* 0x000fe2000c101124 */
[----:B------:R-:W-:-:S03]  /*e670*/  ISETP.LT.OR P1, PT, R0, 0xf2, !P0 ;  /* 0x000000f20000780c */ /* 0x000fc60004721670 */
[----:B------:R3:W-:Y:S01]  /*e680*/  @!P6 STG.E.U8 desc[UR36][R4.64+0xe8], R15 ;  /* 0x0000e80f0400e986 */ /* 0x0007e2000c101124 */
[----:B------:R-:W-:Y:S01]  /*e690*/  ISETP.LT.OR P6, PT, R0, 0xf1, !P2 ;  /* 0x000000f10000780c */ /* 0x000fe200057c1670 */
[-C--:B0-----:R-:W-:Y:S02]  /*e6a0*/  @!P3 IMAD R3, R159, R17.reuse, RZ ;  /* 0x000000119f03b224 */ /* 0x081fe400078e02ff */
[-C--:B--2---:R-:W-:Y:S02]  /*e6b0*/  @!P4 IMAD R21, R158, R17.reuse, RZ ;  /* 0x000000119e15c224 */ /* 0x084fe400078e02ff */
[-C--:B-1----:R-:W-:Y:S01]  /*e6c0*/  @!P5 IMAD R13, R157, R17.reuse, RZ ;  /* 0x000000119d0dd224 */ /* 0x082fe200078e02ff */
[----:B------:R0:W-:Y:S01]  /*e6d0*/  @!P3 STG.E.U8 desc[UR36][R10.64+0xe8], R3 ;  /* 0x0000e8030a00b986 */ /* 0x0001e2000c101124 */
[----:B------:R-:W-:Y:S02]  /*e6e0*/  ISETP.LT.OR P3, PT, R0, 0xf2, !P2 ;  /* 0x000000f20000780c */ /* 0x000fe40005761670 */
[-C--:B---3--:R-:W-:Y:S01]  /*e6f0*/  @!P1 IMAD R15, R156, R17.reuse, RZ ;  /* 0x000000119c0f9224 */ /* 0x088fe200078e02ff */
[----:B------:R1:W-:Y:S03]  /*e700*/  @!P4 STG.E.U8 desc[UR36][R10.64+0xe9], R21 ;  /* 0x0000e9150a00c986 */ /* 0x0003e6000c101124 */
[----:B------:R-:W-:Y:S01]  /*e710*/  @!P6 IMAD R23, R155, R17, RZ ;  /* 0x000000119b17e224 */ /* 0x000fe200078e02ff */
[C---:B------:R-:W-:Y:S01]  /*e720*/  ISETP.LT.OR P4, PT, R0.reuse, 0xf9, !P0 ;  /* 0x000000f90000780c */ /* 0x040fe20004781670 */
[----:B------:R-:W-:Y:S01]  /*e730*/  @!P1 STG.E.U8 desc[UR36][R4.64+0xf1], R15 ;  /* 0x0000f10f04009986 */ /* 0x000fe2000c101124 */
[----:B------:R-:W-:-:S02]  /*e740*/  ISETP.LT.OR P0, PT, R0, 0xfa, !P0 ;  /* 0x000000fa0000780c */ /* 0x000fc40004701670 */
[C---:B------:R-:W-:Y:S01]  /*e750*/  ISETP.GE.AND P1, PT, R19.reuse, 0x81, PT ;  /* 0x000000811300780c */ /* 0x040fe20003f26270 */
[----:B------:R2:W-:Y:S01]  /*e760*/  @!P5 STG.E.U8 desc[UR36][R4.64+0xf0], R13 ;  /* 0x0000f00d0400d986 */ /* 0x0005e2000c101124 */
[C---:B------:R-:W-:Y:S02]  /*e770*/  ISETP.LT.OR P5, PT, R0.reuse, 0xf9, !P2 ;  /* 0x000000f90000780c */ /* 0x040fe400057a1670 */
[C---:B------:R-:W-:Y:S01]  /*e780*/  ISETP.LT.OR P2, PT, R0.reuse, 0xfa, !P2 ;  /* 0x000000fa0000780c */ /* 0x040fe20005741670 */
[----:B------:R-:W-:Y:S01]  /*e790*/  @!P6 STG.E.U8 desc[UR36][R10.64+0xf0], R23 ;  /* 0x0000f0170a00e986 */ /* 0x000fe2000c101124 */
[----:B------:R-:W-:Y:S01]  /*e7a0*/  ISETP.LT.OR P6, PT, R0, 0x1, !P1 ;  /* 0x000000010000780c */ /* 0x000fe20004fc1670 */
[-C--:B0-----:R-:W-:Y:S02]  /*e7b0*/  @!P3 IMAD R3, R154, R17.reuse, RZ ;  /* 0x000000119a03b224 */ /* 0x081fe400078e02ff */
[-C--:B-1----:R-:W-:Y:S02]  /*e7c0*/  @!P4 IMAD R21, R152, R17.reuse, RZ ;  /* 0x000000119815c224 */ /* 0x082fe400078e02ff */
[----:B------:R-:W-:Y:S01]  /*e7d0*/  @!P0 IMAD R153, R22, R17, RZ ;  /* 0x0000001116998224 */ /* 0x000fe200078e02ff */
[----:B------:R0:W-:Y:S01]  /*e7e0*/  @!P3 STG.E.U8 desc[UR36][R10.64+0xf1], R3 ;  /* 0x0000f1030a00b986 */ /* 0x0001e2000c101124 */
[----:B------:R-:W-:-:S02]  /*e7f0*/  ISETP.GE.AND P3, PT, R19, 0x89, PT ;  /* 0x000000891300780c */ /* 0x000fc40003f66270 */
[-C--:B--2---:R-:W-:Y:S02]  /*e800*/  @!P5 IMAD R13, R20, R17.reuse, RZ ;  /* 0x00000011140dd224 */ /* 0x084fe400078e02ff */
[-C--:B------:R-:W-:Y:S01]  /*e810*/  @!P2 IMAD R15, R14, R17.reuse, RZ ;  /* 0x000000110e0fa224 */ /* 0x080fe200078e02ff */
[----:B------:R-:W-:Y:S01]  /*e820*/  @!P0 STG.E.U8 desc[UR36][R4.64+0xf9], R153 ;  /* 0x0000f99904008986 */ /* 0x000fe2000c101124 */
[----:B------:R-:W-:Y:S01]  /*e830*/  @!P6 IMAD R19, R24, R17, RZ ;  /* 0x000000111813e224 */ /* 0x000fe200078e02ff */
[C---:B------:R-:W-:Y:S02]  /*e840*/  ISETP.LT.OR P0, PT, R0.reuse, 0x2, !P1 ;  /* 0x000000020000780c */ /* 0x040fe40004f01670 */
[----:B------:R1:W-:Y:S01]  /*e850*/  @!P4 STG.E.U8 desc[UR36][R4.64+0xf8], R21 ;  /* 0x0000f8150400c986 */ /* 0x0003e2000c101124 */
[----:B------:R-:W-:-:S03]  /*e860*/  ISETP.LT.OR P4, PT, R0, 0x1, !P3 ;  /* 0x000000010000780c */ /* 0x000fc60005f81670 */
[----:B------:R-:W-:Y:S01]  /*e870*/  @!P5 STG.E.U8 desc[UR36][R10.64+0xf8], R13 ;  /* 0x0000f80d0a00d986 */ /* 0x000fe2000c101124 */
[----:B------:R-:W-:-:S03]  /*e880*/  ISETP.LT.OR P5, PT, R0, 0x2, !P3 ;  /* 0x000000020000780c */ /* 0x000fc60005fa1670 */
[----:B------:R-:W-:Y:S01]  /*e890*/  @!P2 STG.E.U8 desc[UR36][R10.64+0xf9], R15 ;  /* 0x0000f90f0a00a986 */ /* 0x000fe2000c101124 */
[----:B------:R-:W-:-:S03]  /*e8a0*/  ISETP.LT.OR P2, PT, R0, 0x9, !P1 ;  /* 0x000000090000780c */ /* 0x000fc60004f41670 */
[----:B------:R-:W-:Y:S01]  /*e8b0*/  @!P6 STG.E.U8 desc[UR36][R6.64], R19 ;  /* 0x000000130600e986 */ /* 0x000fe2000c101124 */
[----:B------:R-:W-:Y:S01]  /*e8c0*/  ISETP.LT.OR P6, PT, R0, 0xa, !P1 ;  /* 0x0000000a0000780c */ /* 0x000fe20004fc1670 */
[-C--:B------:R-:W-:Y:S02]  /*e8d0*/  @!P0 IMAD R25, R25, R17.reuse, RZ ;  /* 0x0000001119198224 */ /* 0x080fe400078e02ff */
[-C--:B0-----:R-:W-:Y:S02]  /*e8e0*/  @!P4 IMAD R3, R26, R17.reuse, RZ ;  /* 0x000000111a03c224 */ /* 0x081fe400078e02ff */
[-C--:B------:R-:W-:Y:S01]  /*e8f0*/  @!P5 IMAD R27, R27, R17.reuse, RZ ;  /* 0x000000111b1bd224 */ /* 0x080fe200078e02ff */
[----:B------:R-:W-:Y:S03]  /*e900*/  @!P0 STG.E.U8 desc[UR36][R6.64+0x1], R25 ;  /* 0x0000011906008986 */ /* 0x000fe6000c101124 */
[----:B-1----:R-:W-:Y:S01]  /*e910*/  @!P2 IMAD R5, R28, R17, RZ ;  /* 0x000000111c05a224 */ /* 0x002fe200078e02ff */
[----:B------:R0:W-:Y:S01]  /*e920*/  @!P4 STG.E.U8 desc[UR36][R8.64], R3 ;  /* 0x000000030800c986 */ /* 0x0001e2000c101124 */
[----:B------:R-:W-:-:S02]  /*e930*/  ISETP.LT.OR P0, PT, R0, 0xa, !P3 ;  /* 0x0000000a0000780c */ /* 0x000fc40005f01670 */
[----:B------:R-:W-:Y:S01]  /*e940*/  @!P6 IMAD R29, R29, R17, RZ ;  /* 0x000000111d1de224 */ /* 0x000fe200078e02ff */
[C---:B------:R-:W-:Y:S01]  /*e950*/  ISETP.LT.OR P4, PT, R0.reuse, 0x9, !P3 ;  /* 0x000000090000780c */ /* 0x040fe20005f81670 */
[----:B------:R-:W-:Y:S01]  /*e960*/  @!P5 STG.E.U8 desc[UR36][R8.64+0x1], R27 ;  /* 0x0000011b0800d986 */ /* 0x000fe2000c101124 */
[----:B------:R-:W-:-:S03]  /*e970*/  ISETP.LT.OR P5, PT, R0, 0x11, !P1 ;  /* 0x000000110000780c */ /* 0x000fc60004fa1670 */
[----:B------:R1:W-:Y:S01]  /*e980*/  @!P2 STG.E.U8 desc[UR36][R6.64+0x8], R5 ;  /* 0x000008050600a986 */ /* 0x0003e2000c101124 */
[----:B------:R-:W-:-:S03]  /*e990*/  ISETP.LT.OR P2, PT, R0, 0x12, !P1 ;  /* 0x000000120000780c */ /* 0x000fc60004f41670 */
[----:B------:R-:W-:Y:S01]  /*e9a0*/  @!P6 STG.E.U8 desc[UR36][R6.64+0x9], R29 ;  /* 0x0000091d0600e986 */ /* 0x000fe2000c101124 */
[----:B------:R-:W-:Y:S01]  /*e9b0*/  ISETP.LT.OR P6, PT, R0, 0x11, !P3 ;  /* 0x000000110000780c */ /* 0x000fe20005fc1670 */
[-C--:B------:R-:W-:Y:S02]  /*e9c0*/  @!P0 IMAD R31, R31, R17.reuse, RZ ;  /* 0x000000111f1f8224 */ /* 0x080fe400078e02ff */
[-C--:B0-----:R-:W-:Y:S02]  /*e9d0*/  @!P4 IMAD R3, R30, R17.reuse, RZ ;  /* 0x000000111e03c224 */ /* 0x081fe400078e02ff */
[-C--:B------:R-:W-:Y:S01]  /*e9e0*/  @!P5 IMAD R11, R32, R17.reuse, RZ ;  /* 0x00000011200bd224 */ /* 0x080fe200078e02ff */
[----:B------:R-:W-:Y:S03]  /*e9f0*/  @!P0 STG.E.U8 desc[UR36][R8.64+0x9], R31 ;  /* 0x0000091f08008986 */ /* 0x000fe6000c101124 */
[----:B------:R-:W-:Y:S01]  /*ea00*/  @!P2 IMAD R33, R33, R17, RZ ;  /* 0x000000112121a224 */ /* 0x000fe200078e02ff */
[----:B------:R0:W-:Y:S01]  /*ea10*/  @!P4 STG.E.U8 desc[UR36][R8.64+0x8], R3 ;  /* 0x000008030800c986 */ /* 0x0001e2000c101124 */
[----:B------:R-:W-:-:S02]  /*ea20*/  ISETP.LT.OR P0, PT, R0, 0x12, !P3 ;  /* 0x000000120000780c */ /* 0x000fc40005f01670 */
[----:B-1----:R-:W-:Y:S01]  /*ea30*/  @!P6 IMAD R5, R34, R17, RZ ;  /* 0x000000112205e224 */ /* 0x002fe200078e02ff */
[C---:B------:R-:W-:Y:S01]  /*ea40*/  ISETP.LT.OR P4, PT, R0.reuse, 0x19, !P1 ;  /* 0x000000190000780c */ /* 0x040fe20004f81670 */
[----:B------:R-:W-:Y:S01]  /*ea50*/  @!P5 STG.E.U8 desc[UR36][R6.64+0x10], R11 ;  /* 0x0000100b0600d986 */ /* 0x000fe2000c101124 */
[----:B------:R-:W-:-:S03]  /*ea60*/  ISETP.LT.OR P5, PT, R0, 0x1a, !P1 ;  /* 0x0000001a0000780c */ /* 0x000fc60004fa1670 */
[----:B------:R-:W-:Y:S01]  /*ea70*/  @!P2 STG.E.U8 desc[UR36][R6.64+0x11], R33 ;  /* 0x000011210600a986 */ /* 0x000fe2000c101124 */
[----:B------:R-:W-:-:S03]  /*ea80*/  ISETP.LT.OR P2, PT, R0, 0x19, !P3 ;  /* 0x000000190000780c */ /* 0x000fc60005f41670 */
[----:B------:R1:W-:Y:S01]  /*ea90*/  @!P6 STG.E.U8 desc[UR36][R8.64+0x10], R5 ;  /* 0x000010050800e986 */ /* 0x0003e2000c101124 */
[----:B------:R-:W-:Y:S01]  /*eaa0*/  ISETP.LT.OR P6, PT, R0, 0x1a, !P3 ;  /* 0x0000001a0000780c */ /* 0x000fe20005fc1670 */
[-C--:B------:R-:W-:Y:S02]  /*eab0*/  @!P0 IMAD R35, R35, R17.reuse, RZ ;  /* 0x0000001123238224 */ /* 0x080fe400078e02ff */
[-C--:B0-----:R-:W-:Y:S02]  /*eac0*/  @!P4 IMAD R3, R36, R17.reuse, RZ ;  /* 0x000000112403c224 */ /* 0x081fe400078e02ff */
[-C--:B------:R-:W-:Y:S01]  /*ead0*/  @!P5 IMAD R37, R37, R17.reuse, RZ ;  /* 0x000000112525d224 */ /* 0x080fe200078e02ff */
[----:B------:R-:W-:Y:S01]  /*eae0*/  @!P0 STG.E.U8 desc[UR36][R8.64+0x11], R35 ;  /* 0x0000112308008986 */ /* 0x000fe2000c101124 */
[----:B------:R-:W-:Y:S02]  /*eaf0*/  ISETP.LT.OR P0, PT, R0, 0x22, !P1 ;  /* 0x000000220000780c */ /* 0x000fe40004f01670 */
[----:B-1----:R-:W-:-:S04]  /*eb00*/  @!P2 IMAD R5, R38, R17, RZ ;  /* 0x000000112605a224 */ /* 0x002fc800078e02ff */
[----:B------:R-:W-:Y:S01]  /*eb10*/  @!P6 IMAD R39, R39, R17, RZ ;  /* 0x000000112727e224 */ /* 0x000fe200078e02ff */
[----:B------:R0:W-:Y:S01]  /*eb20*/  @!P4 STG.E.U8 desc[UR36][R6.64+0x18], R3 ;  /* 0x000018030600c986 */ /* 0x0001e2000c101124 */
[----:B------:R-:W-:-:S03]  /*eb30*/  ISETP.LT.OR P4, PT, R0, 0x21, !P1 ;  /* 0x000000210000780c */ /* 0x000fc60004f81670 */
        /* <DEDUP_REMOVED lines=216> */
[-C--:B0-----:R-:W-:Y:S02]  /*f8c0*/  @!P4 IMAD R3, R110, R17.reuse, RZ ;  /* 0x000000116e03c224 */ /* 0x081fe400078e02ff */
[-C--:B------:R-:W-:Y:S02]  /*f8d0*/  @!P0 IMAD R111, R111, R17.reuse, RZ ;  /* 0x000000116f6f8224 */ /* 0x080fe400078e02ff */
[-C--:B------:R-:W-:Y:S01]  /*f8e0*/  @!P5 IMAD R11, R112, R17.reuse, RZ ;  /* 0x00000011700bd224 */ /* 0x080fe200078e02ff */
[----:B------:R0:W-:Y:S03]  /*f8f0*/  @!P4 STG.E.U8 desc[UR36][R8.64+0xa8], R3 ;  /* 0x0000a8030800c986 */ /* 0x0001e6000c101124 */
[-C--:B------:R-:W-:Y:S01]  /*f900*/  @!P2 IMAD R113, R113, R17.reuse, RZ ;  /* 0x000000117171a224 */ /* 0x080fe200078e02ff */
[----:B------:R-:W-:Y:S03]  /*f910*/  @!P0 STG.E.U8 desc[UR36][R8.64+0xa9], R111 ;  /* 0x0000a96f08008986 */ /* 0x000fe6000c101124 */
[----:B-1----:R-:W-:Y:S01]  /*f920*/  @!P6 IMAD R5, R114, R17, RZ ;  /* 0x000000117205e224 */ /* 0x002fe200078e02ff */
[C---:B------:R-:W-:Y:S01]  /*f930*/  ISETP.LT.OR P0, PT, R0.reuse, 0xb2, !P3 ;  /* 0x000000b20000780c */ /* 0x040fe20005f01670 */
[----:B------:R-:W-:Y:S01]  /*f940*/  @!P5 STG.E.U8 desc[UR36][R6.64+0xb0], R11 ;  /* 0x0000b00b0600d986 */ /* 0x000fe2000c101124 */
[----:B------:R-:W-:-:S02]  /*f950*/  ISETP.LT.OR P5, PT, R0, 0xba, !P1 ;  /* 0x000000ba0000780c */ /* 0x000fc40004fa1670 */
[C---:B------:R-:W-:Y:S01]  /*f960*/  ISETP.LT.OR P4, PT, R0.reuse, 0xb9, !P1 ;  /* 0x000000b90000780c */ /* 0x040fe20004f81670 */
[----:B------:R-:W-:Y:S01]  /*f970*/  @!P2 STG.E.U8 desc[UR36][R6.64+0xb1], R113 ;  /* 0x0000b1710600a986 */ /* 0x000fe2000c101124 */
[----:B------:R-:W-:-:S03]  /*f980*/  ISETP.LT.OR P2, PT, R0, 0xb9, !P3 ;  /* 0x000000b90000780c */ /* 0x000fc60005f41670 */
[----:B------:R1:W-:Y:S01]  /*f990*/  @!P6 STG.E.U8 desc[UR36][R8.64+0xb0], R5 ;  /* 0x0000b0050800e986 */ /* 0x0003e2000c101124 */
[----:B------:R-:W-:-:S03]  /*f9a0*/  ISETP.LT.OR P6, PT, R0, 0xba, !P3 ;  /* 0x000000ba0000780c */ /* 0x000fc60005fc1670 */
[-C--:B------:R-:W-:Y:S02]  /*f9b0*/  @!P0 IMAD R115, R115, R17.reuse, RZ ;  /* 0x0000001173738224 */ /* 0x080fe400078e02ff */
[-C--:B------:R-:W-:Y:S02]  /*f9c0*/  @!P5 IMAD R117, R117, R17.reuse, RZ ;  /* 0x000000117575d224 */ /* 0x080fe400078e02ff */
[-C--:B0-----:R-:W-:Y:S01]  /*f9d0*/  @!P4 IMAD R3, R116, R17.reuse, RZ ;  /* 0x000000117403c224 */ /* 0x081fe200078e02ff */
[----:B------:R-:W-:Y:S01]  /*f9e0*/  @!P0 STG.E.U8 desc[UR36][R8.64+0xb1], R115 ;  /* 0x0000b17308008986 */ /* 0x000fe2000c101124 */
[----:B------:R-:W-:Y:S01]  /*f9f0*/  ISETP.LT.OR P0, PT, R0, 0xc1, !P1 ;  /* 0x000000c10000780c */ /* 0x000fe20004f01670 */
[----:B-1----:R-:W-:-:S03]  /*fa00*/  @!P2 IMAD R5, R118, R17, RZ ;  /* 0x000000117605a224 */ /* 0x002fc600078e02ff */
[----:B------:R-:W-:Y:S01]  /*fa10*/  @!P6 IMAD R119, R119, R17, RZ ;  /* 0x000000117777e224 */ /* 0x000fe200078e02ff */
[----:B------:R-:W-:Y:S01]  /*fa20*/  @!P5 STG.E.U8 desc[UR36][R6.64+0xb9], R117 ;  /* 0x0000b9750600d986 */ /* 0x000fe2000c101124 */
[----:B------:R-:W-:-:S03]  /*fa30*/  ISETP.LT.OR P5, PT, R0, 0xc2, !P1 ;  /* 0x000000c20000780c */ /* 0x000fc60004fa1670 */
[----:B------:R0:W-:Y:S01]  /*fa40*/  @!P4 STG.E.U8 desc[UR36][R6.64+0xb8], R3 ;  /* 0x0000b8030600c986 */ /* 0x0001e2000c101124 */
[----:B------:R-:W-:-:S03]  /*fa50*/  ISETP.LT.OR P4, PT, R0, 0xc1, !P3 ;  /* 0x000000c10000780c */ /* 0x000fc60005f81670 */
[----:B------:R-:W-:Y:S01]  /*fa60*/  @!P6 STG.E.U8 desc[UR36][R8.64+0xb9], R119 ;  /* 0x0000b9770800e986 */ /* 0x000fe2000c101124 */
[----:B------:R-:W-:-:S03]  /*fa70*/  ISETP.LT.OR P6, PT, R0, 0xc2, !P3 ;  /* 0x000000c20000780c */ /* 0x000fc60005fc1670 */
[----:B------:R1:W-:Y:S01]  /*fa80*/  @!P2 STG.E.U8 desc[UR36][R8.64+0xb8], R5 ;  /* 0x0000b8050800a986 */ /* 0x0003e2000c101124 */
[----:B------:R-:W-:Y:S01]  /*fa90*/  ISETP.LT.OR P2, PT, R0, 0xc9, !P1 ;  /* 0x000000c90000780c */ /* 0x000fe20004f41670 */
[-C--:B------:R-:W-:Y:S02]  /*faa0*/  @!P0 IMAD R11, R120, R17.reuse, RZ ;  /* 0x00000011780b8224 */ /* 0x080fe400078e02ff */
[-C--:B------:R-:W-:Y:S02]  /*fab0*/  @!P5 IMAD R121, R121, R17.reuse, RZ ;  /* 0x000000117979d224 */ /* 0x080fe400078e02ff */
[-C--:B0-----:R-:W-:Y:S01]  /*fac0*/  @!P4 IMAD R3, R122, R17.reuse, RZ ;  /* 0x000000117a03c224 */ /* 0x081fe200078e02ff */
[----:B------:R0:W-:Y:S03]  /*fad0*/  @!P0 STG.E.U8 desc[UR36][R6.64+0xc0], R11 ;  /* 0x0000c00b06008986 */ /* 0x0001e6000c101124 */
[-C--:B------:R-:W-:Y:S01]  /*fae0*/  @!P6 IMAD R123, R123, R17.reuse, RZ ;  /* 0x000000117b7be224 */ /* 0x080fe200078e02ff */
[----:B------:R-:W-:Y:S01]  /*faf0*/  ISETP.LT.OR P0, PT, R0, 0xca, !P1 ;  /* 0x000000ca0000780c */ /* 0x000fe20004f01670 */
[----:B------:R-:W-:Y:S02]  /*fb00*/  @!P5 STG.E.U8 desc[UR36][R6.64+0xc1], R121 ;  /* 0x0000c1790600d986 */ /* 0x000fe4000c101124 */
[----:B-1----:R-:W-:Y:S01]  /*fb10*/  @!P2 IMAD R5, R124, R17, RZ ;  /* 0x000000117c05a224 */ /* 0x002fe200078e02ff */
[C---:B------:R-:W-:Y:S01]  /*fb20*/  ISETP.LT.OR P5, PT, R0.reuse, 0xc9, !P3 ;  /* 0x000000c90000780c */ /* 0x040fe20005fa1670 */
[----:B------:R1:W-:Y:S01]  /*fb30*/  @!P4 STG.E.U8 desc[UR36][R8.64+0xc0], R3 ;  /* 0x0000c0030800c986 */ /* 0x0003e2000c101124 */
        /* <DEDUP_REMOVED lines=8> */
[----:B------:R-:W-:Y:S03]  /*fbc0*/  @!P0 STG.E.U8 desc[UR36][R6.64+0xc9], R125 ;  /* 0x0000c97d06008986 */ /* 0x000fe6000c101124 */
[-C--:B-1----:R-:W-:Y:S01]  /*fbd0*/  @!P6 IMAD R3, R128, R17.reuse, RZ ;  /* 0x000000118003e224 */ /* 0x082fe200078e02ff */
[----:B------:R0:W-:Y:S03]  /*fbe0*/  @!P5 STG.E.U8 desc[UR36][R8.64+0xc8], R11 ;  /* 0x0000c80b0800d986 */ /* 0x0001e6000c101124 */
[----:B------:R-:W-:Y:S01]  /*fbf0*/  @!P2 IMAD R129, R129, R17, RZ ;  /* 0x000000118181a224 */ /* 0x000fe200078e02ff */
[C---:B------:R-:W-:Y:S01]  /*fc00*/  ISETP.LT.OR P0, PT, R0.reuse, 0xd1, !P3 ;  /* 0x000000d10000780c */ /* 0x040fe20005f01670 */
[----:B------:R-:W-:Y:S01]  /*fc10*/  @!P4 STG.E.U8 desc[UR36][R8.64+0xc9], R127 ;  /* 0x0000c97f0800c986 */ /* 0x000fe2000c101124 */
[----:B------:R-:W-:-:S02]  /*fc20*/  ISETP.LT.OR P5, PT, R0, 0xd2, !P3 ;  /* 0x000000d20000780c */ /* 0x000fc40005fa1670 */
[C---:B------:R-:W-:Y:S01]  /*fc30*/  ISETP.LT.OR P4, PT, R0.reuse, 0xd9, !P1 ;  /* 0x000000d90000780c */ /* 0x040fe20004f81670 */
[----:B------:R1:W-:Y:S01]  /*fc40*/  @!P6 STG.E.U8 desc[UR36][R6.64+0xd0], R3 ;  /* 0x0000d0030600e986 */ /* 0x0003e2000c101124 */
[----:B------:R-:W-:-:S03]  /*fc50*/  ISETP.LT.OR P6, PT, R0, 0xda, !P1 ;  /* 0x000000da0000780c */ /* 0x000fc60004fc1670 */
[----:B------:R-:W-:Y:S01]  /*fc60*/  @!P2 STG.E.U8 desc[UR36][R6.64+0xd1], R129 ;  /* 0x0000d1810600a986 */ /* 0x000fe2000c101124 */
[----:B------:R-:W-:-:S03]  /*fc70*/  ISETP.LT.OR P2, PT, R0, 0xd9, !P3 ;  /* 0x000000d90000780c */ /* 0x000fc60005f41670 */
[-C--:B--2---:R-:W-:Y:S02]  /*fc80*/  @!P0 IMAD R5, R130, R17.reuse, RZ ;  /* 0x0000001182058224 */ /* 0x084fe400078e02ff */
[-C--:B------:R-:W-:Y:S02]  /*fc90*/  @!P5 IMAD R131, R131, R17.reuse, RZ ;  /* 0x000000118383d224 */ /* 0x080fe400078e02ff */
[-C--:B0-----:R-:W-:Y:S02]  /*fca0*/  @!P4 IMAD R11, R132, R17.reuse, RZ ;  /* 0x00000011840bc224 */ /* 0x081fe400078e02ff */
[-C--:B------:R-:W-:Y:S01]  /*fcb0*/  @!P6 IMAD R133, R133, R17.reuse, RZ ;  /* 0x000000118585e224 */ /* 0x080fe200078e02ff */
[----:B------:R0:W-:Y:S03]  /*fcc0*/  @!P0 STG.E.U8 desc[UR36][R8.64+0xd0], R5 ;  /* 0x0000d00508008986 */ /* 0x0001e6000c101124 */
[----:B-1----:R-:W-:Y:S01]  /*fcd0*/  @!P2 IMAD R3, R134, R17, RZ ;  /* 0x000000118603a224 */ /* 0x002fe200078e02ff */
[----:B------:R-:W-:Y:S01]  /*fce0*/  @!P5 STG.E.U8 desc[UR36][R8.64+0xd1], R131 ;  /* 0x0000d1830800d986 */ /* 0x000fe2000c101124 */
[----:B------:R-:W-:-:S02]  /*fcf0*/  ISETP.LT.OR P0, PT, R0, 0xda, !P3 ;  /* 0x000000da0000780c */ /* 0x000fc40005f01670 */
        /* <DEDUP_REMOVED lines=14> */
[----:B------:R-:W-:Y:S01]  /*fde0*/  @!P4 STG.E.U8 desc[UR36][R6.64+0xe1], R137 ;  /* 0x0000e1890600c986 */ /* 0x000fe2000c101124 */
[----:B------:R-:W-:-:S02]  /*fdf0*/  ISETP.LT.OR P0, PT, R0, 0xe9, !P1 ;  /* 0x000000e90000780c */ /* 0x000fc40004f01670 */
[C---:B------:R-:W-:Y:S01]  /*fe00*/  ISETP.LT.OR P4, PT, R0.reuse, 0xea, !P1 ;  /* 0x000000ea0000780c */ /* 0x040fe20004f81670 */
[----:B------:R1:W-:Y:S01]  /*fe10*/  @!P6 STG.E.U8 desc[UR36][R8.64+0xe0], R11 ;  /* 0x0000e00b0800e986 */ /* 0x0003e2000c101124 */
[C---:B------:R-:W-:Y:S02]  /*fe20*/  ISETP.LT.OR P6, PT, R0.reuse, 0xe9, !P3 ;  /* 0x000000e90000780c */ /* 0x040fe40005fc1670 */
[C---:B------:R-:W-:Y:S01]  /*fe30*/  ISETP.LT.OR P5, PT, R0.reuse, 0xea, !P3 ;  /* 0x000000ea0000780c */ /* 0x040fe20005fa1670 */
[----:B------:R-:W-:Y:S01]  /*fe40*/  @!P2 STG.E.U8 desc[UR36][R8.64+0xe1], R139 ;  /* 0x0000e18b0800a986 */ /* 0x000fe2000c101124 */
[----:B------:R-:W-:-:S05]  /*fe50*/  ISETP.LT.OR P2, PT, R0, 0xf1, !P1 ;  /* 0x000000f10000780c */ /* 0x000fca0004f41670 */
[-C--:B--2---:R-:W-:Y:S02]  /*fe60*/  @!P0 IMAD R3, R140, R17.reuse, RZ ;  /* 0x000000118c038224 */ /* 0x084fe400078e02ff */
[-C--:B------:R-:W-:Y:S02]  /*fe70*/  @!P4 IMAD R141, R141, R17.reuse, RZ ;  /* 0x000000118d8dc224 */ /* 0x080fe400078e02ff */
[-C--:B0-----:R-:W-:Y:S02]  /*fe80*/  @!P6 IMAD R5, R142, R17.reuse, RZ ;  /* 0x000000118e05e224 */ /* 0x081fe400078e02ff */
[-C--:B------:R-:W-:Y:S02]  /*fe90*/  @!P5 IMAD R143, R143, R17.reuse, RZ ;  /* 0x000000118f8fd224 */ /* 0x080fe400078e02ff */
[----:B-1----:R-:W-:Y:S01]  /*fea0*/  @!P2 IMAD R11, R144, R17, RZ ;  /* 0x00000011900ba224 */ /* 0x002fe200078e02ff */
[----:B------:R0:W-:Y:S01]  /*feb0*/  @!P0 STG.E.U8 desc[UR36][R6.64+0xe8], R3 ;  /* 0x0000e80306008986 */ /* 0x0001e2000c101124 */
[----:B------:R-:W-:-:S03]  /*fec0*/  ISETP.LT.OR P0, PT, R0, 0xf2, !P1 ;  /* 0x000000f20000780c */ /* 0x000fc60004f01670 */
[----:B------:R-:W-:Y:S01]  /*fed0*/  @!P4 STG.E.U8 desc[UR36][R6.64+0xe9], R141 ;  /* 0x0000e98d0600c986 */ /* 0x000fe2000c101124 */
[----:B------:R-:W-:-:S03]  /*fee0*/  ISETP.LT.OR P4, PT, R0, 0xf1, !P3 ;  /* 0x000000f10000780c */ /* 0x000fc60005f81670 */
[----:B------:R-:W-:Y:S01]  /*fef0*/  @!P6 STG.E.U8 desc[UR36][R8.64+0xe8], R5 ;  /* 0x0000e8050800e986 */ /* 0x000fe2000c101124 */
[----:B------:R-:W-:-:S03]  /*ff00*/  ISETP.LT.OR P6, PT, R0, 0xf2, !P3 ;  /* 0x000000f20000780c */ /* 0x000fc60005fc1670 */
[----:B------:R-:W-:Y:S01]  /*ff10*/  @!P5 STG.E.U8 desc[UR36][R8.64+0xe9], R143 ;  /* 0x0000e98f0800d986 */ /* 0x000fe2000c101124 */
[----:B------:R-:W-:-:S03]  /*ff20*/  ISETP.LT.OR P5, PT, R0, 0xf9, !P3 ;  /* 0x000000f90000780c */ /* 0x000fc60005fa1670 */
[----:B------:R1:W-:Y:S01]  /*ff30*/  @!P2 STG.E.U8 desc[UR36][R6.64+0xf0], R11 ;  /* 0x0000f00b0600a986 */ /* 0x0003e2000c101124 */
[C---:B------:R-:W-:Y:S02]  /*ff40*/  ISETP.LT.OR P2, PT, R0.reuse, 0xf9, !P1 ;  /* 0x000000f90000780c */ /* 0x040fe40004f41670 */
[C---:B------:R-:W-:Y:S02]  /*ff50*/  ISETP.LT.OR P1, PT, R0.reuse, 0xfa, !P1 ;  /* 0x000000fa0000780c */ /* 0x040fe40004f21670 */
[----:B------:R-:W-:Y:S01]  /*ff60*/  ISETP.LT.OR P3, PT, R0, 0xfa, !P3 ;  /* 0x000000fa0000780c */ /* 0x000fe20005f61670 */
[-C--:B------:R-:W-:Y:S02]  /*ff70*/  @!P0 IMAD R145, R145, R17.reuse, RZ ;  /* 0x0000001191918224 */ /* 0x080fe400078e02ff */
[-C--:B0-----:R-:W-:Y:S02]  /*ff80*/  @!P4 IMAD R3, R146, R17.reuse, RZ ;  /* 0x000000119203c224 */ /* 0x081fe400078e02ff */
[----:B------:R-:W-:-:S02]  /*ff90*/  @!P6 IMAD R147, R147, R17, RZ ;  /* 0x000000119393e224 */ /* 0x000fc400078e02ff */
[-C--:B-1----:R-:W-:Y:S02]  /*ffa0*/  @!P5 IMAD R11, R150, R17.reuse, RZ ;  /* 0x00000011960bd224 */ /* 0x082fe400078e02ff */
[-C--:B------:R-:W-:Y:S02]  /*ffb0*/  @!P2 IMAD R5, R148, R17.reuse, RZ ;  /* 0x000000119405a224 */ /* 0x080fe400078e02ff */
[-C--:B------:R-:W-:Y:S02]  /*ffc0*/  @!P1 IMAD R149, R149, R17.reuse, RZ ;  /* 0x0000001195959224 */ /* 0x080fe400078e02ff */
[----:B------:R-:W-:Y:S01]  /*ffd0*/  @!P3 IMAD R151, R151, R17, RZ ;  /* 0x000000119797b224 */ /* 0x000fe200078e02ff */
[----:B------:R0:W-:Y:S04]  /*ffe0*/  @!P0 STG.E.U8 desc[UR36][R6.64+0xf1], R145 ;  /* 0x0000f19106008986 */ /* 0x0001e8000c101124 */
[----:B------:R0:W-:Y:S04]  /*fff0*/  @!P4 STG.E.U8 desc[UR36][R8.64+0xf0], R3 ;  /* 0x0000f0030800c986 */ /* 0x0001e8000c101124 */
[----:B------:R0:W-:Y:S04]  /*10000*/  @!P6 STG.E.U8 desc[UR36][R8.64+0xf1], R147 ;  /* 0x0000f1930800e986 */ /* 0x0001e8000c101124 */
[----:B------:R0:W-:Y:S04]  /*10010*/  @!P2 STG.E.U8 desc[UR36][R6.64+0xf8], R5 ;  /* 0x0000f8050600a986 */ /* 0x0001e8000c101124 */
[----:B------:R0:W-:Y:S04]  /*10020*/  @!P1 STG.E.U8 desc[UR36][R6.64+0xf9], R149 ;  /* 0x0000f99506009986 */ /* 0x0001e8000c101124 */
[----:B------:R0:W-:Y:S04]  /*10030*/  @!P5 STG.E.U8 desc[UR36][R8.64+0xf8], R11 ;  /* 0x0000f80b0800d986 */ /* 0x0001e8000c101124 */
[----:B------:R0:W-:Y:S02]  /*10040*/  @!P3 STG.E.U8 desc[UR36][R8.64+0xf9], R151 ;  /* 0x0000f9970800b986 */ /* 0x0001e4000c101124 */
.L_x_542:
[----:B------:R-:W-:Y:S05]  /*10050*/  BSYNC B0 ;  /* 0x0000000000007941 */ /* 0x000fea0003800000 */
.L_x_28:
[----:B0-----:R-:W2:Y:S04]  /*10060*/  LDL.LU R3, [R1+0x200] ;  /* 0x0002000001037983 */ /* 0x001ea80000300800 */
[----:B------:R-:W2:Y:S01]  /*10070*/  LDL.LU R2, [R1+0x204] ;  /* 0x0002040001027983 */ /* 0x000ea20000300800 */
[----:B------:R-:W-:Y:S01]  /*10080*/  ULDC UR4, c[0x0][0xc] ;  /* 0x0000030000047ab9 */ /* 0x000fe20000000800 */
[----:B------:R-:W-:Y:S01]  /*10090*/  ULDC UR5, c[0x0][0x10] ;  /* 0x0000040000057ab9 */ /* 0x000fe20000000800 */
[----:B------:R-:W2:Y:S01]  /*100a0*/  LDC R5, c[0x0][0x14] ;  /* 0x00000500ff057b82 */ /* 0x000ea20000000800 */
[----:B------:R-:W-:Y:S01]  /*100b0*/  UIMAD.WIDE.U32 UR4, UR4, UR5, URZ ;  /* 0x00000005040472a5 */ /* 0x000fe2000f8e003f */
[----:B------:R-:W-:Y:S01]  /*100c0*/  PRMT R0, RZ, 0x7610, R0 ;  /* 0x00007610ff007816 */ /* 0x000fe20000000000 */
[----:B------:R-:W-:Y:S01]  /*100d0*/  UMOV UR41, 0xffffffff ;  /* 0xffffffff00297882 */ /* 0x000fe20000000000 */
[----:B------:R-:W-:-:S03]  /*100e0*/  UMOV UR44, 0xffffffff ;  /* 0xffffffff002c7882 */ /* 0x000fc60000000000 */
[----:B--2---:R-:W-:-:S04]  /*100f0*/  IMAD.WIDE.U32 R2, R5, UR4, R2 ;  /* 0x0000000405027c25 */ /* 0x004fc8000f8e0002 */
[----:B------:R-:W-:Y:S01]  /*10100*/  IMAD R5, R5, UR5, RZ ;  /* 0x0000000505057c24 */ /* 0x000fe2000f8e02ff */
[----:B------:R-:W-:Y:S01]  /*10110*/  ULDC.64 UR4, c[0x0][0x650] ;  /* 0x0001940000047ab9 */ /* 0x000fe20000000a00 */
[----:B-1-3--:R-:W-:Y:S01]  /*10120*/  IMAD.MOV.U32 R6, RZ, RZ, R2 ;  /* 0x000000ffff067224 */ /* 0x00afe200078e0002 */
[----:B------:R-:W-:Y:S01]  /*10130*/  ISETP.GE.U32.AND P0, PT, R2, UR4, PT ;  /* 0x0000000402007c0c */ /* 0x000fe2000bf06070 */
[----:B------:R-:W-:-:S05]  /*10140*/  IMAD.IADD R4, R3, 0x1, R5 ;  /* 0x0000000103047824 */ /* 0x000fca00078e0205 */
[----:B------:R0:W-:Y:S01]  /*10150*/  STL [R1+0x200], R4 ;  /* 0x0002000401007387 */ /* 0x0001e20000100800 */
[----:B------:R-:W-:-:S03]  /*10160*/  ISETP.GE.U32.AND.EX P0, PT, R4, UR5, PT, P0 ;  /* 0x0000000504007c0c */ /* 0x000fc6000bf06100 */
[----:B------:R0:W-:Y:S10]  /*10170*/  STL [R1+0x204], R6 ;  /* 0x0002040601007387 */ /* 0x0001f40000100800 */
[----:B0-----:R-:W-:Y:S05]  /*10180*/  @P0 BRA `(.L_x_543) ;  /* 0x0000000400880947 */ /* 0x001fea0003800000 */
[----:B------:R-:W0:Y:S01]  /*10190*/  S2UR UR6, SR_CTAID.X ;  /* 0x00000000000679c3 */ /* 0x000e220000002500 */
[----:B------:R-:W-:Y:S01]  /*101a0*/  ULDC.64 UR12, c[0x0][0x628] ;  /* 0x00018a00000c7ab9 */ /* 0x000fe20000000a00 */
[----:B------:R-:W-:Y:S01]  /*101b0*/  ULDC UR4, c[0x0][0x150] ;  /* 0x0000540000047ab9 */ /* 0x000fe20000000800 */
[----:B------:R-:W-:Y:S01]  /*101c0*/  ISETP.NE.U32.AND P0, PT, RZ, UR12, PT ;  /* 0x0000000cff007c0c */ /* 0x000fe2000bf05070 */
[----:B------:R-:W-:Y:S01]  /*101d0*/  ULDC UR15, c[0x0][0x630] ;  /* 0x00018c00000f7ab9 */ /* 0x000fe20000000800 */
[----:B------:R-:W-:Y:S01]  /*101e0*/  R2UR UR16, R6 ;  /* 0x00000000061072ca */ /* 0x000fe200000e0000 */
[----:B------:R-:W-:Y:S01]  /*101f0*/  ULDC UR19, c[0x0][0x154] ;  /* 0x0000550000137ab9 */ /* 0x000fe20000000800 */
[----:B------:R-:W-:Y:S01]  /*10200*/  ISETP.NE.AND.EX P0, PT, RZ, UR13, PT, P0 ;  /* 0x0000000dff007c0c */ /* 0x000fe2000bf05300 */
[----:B------:R-:W1:Y:S01]  /*10210*/  S2UR UR18, SR_CTAID.Y ;  /* 0x00000000001279c3 */ /* 0x000e620000002600 */
[----:B------:R-:W-:Y:S02]  /*10220*/  R2UR UR17, R4 ;  /* 0x00000000041172ca */ /* 0x000fe400000e0000 */
[----:B------:R-:W-:-:S02]  /*10230*/  R2UR UR10, R6 ;  /* 0x00000000060a72ca */ /* 0x000fc400000e0000 */
[----:B------:R-:W-:Y:S02]  /*10240*/  R2UR UR11, R4 ;  /* 0x00000000040b72ca */ /* 0x000fe400000e0000 */
[----:B0-----:R-:W-:-:S05]  /*10250*/  I2FP.F32.U32 R0, UR6 ;  /* 0x0000000600007c45 */ /* 0x001fca0008201000 */
[----:B------:R-:W-:-:S04]  /*10260*/  FMUL R0, R0, UR4 ;  /* 0x0000000400007c20 */ /* 0x000fc80008400000 */
[----:B------:R0:W2:Y:S01]  /*10270*/  F2I.U32.TRUNC.NTZ R2, R0 ;  /* 0x0000000000027305 */ /* 0x0000a2000020f000 */
[----:B-1----:R-:W-:Y:S05]  /*10280*/  @!P0 BRA `(.L_x_544) ;  /* 0x0000000000308947 */ /* 0x002fea0003800000 */
        /* <DEDUP_REMOVED lines=12> */
.L_x_544:
[----:B------:R-:W-:Y:S01]  /*10350*/  USHF.R.U64 UR44, UR10, UR15, UR11 ;  /* 0x0000000f0a2c7299 */ /* 0x000fe2000800120b */
[----:B0-----:R-:W-:Y:S01]  /*10360*/  I2FP.F32.U32 R0, UR18 ;  /* 0x0000001200007c45 */ /* 0x001fe20008201000 */
[----:B------:R-:W-:Y:S02]  /*10370*/  USHF.R.U32.HI UR4, URZ, UR15, UR11 ;  /* 0x0000000f3f047299 */ /* 0x000fe4000801160b */
        /* <DEDUP_REMOVED lines=8> */
[----:B------:R-:W-:Y:S01]  /*10400*/  UIMAD.WIDE.U32 UR8, UR10, UR12, UR8 ;  /* 0x0000000c0a0872a5 */ /* 0x000fe2000f8e0008 */
[----:B--2---:R-:W-:Y:S01]  /*10410*/  R2UR UR12, R2 ;  /* 0x00000000020c72ca */ /* 0x004fe200000e0000 */
[----:B------:R-:W-:Y:S01]  /*10420*/  UIMAD UR10, UR10, UR13, UR4 ;  /* 0x0000000d0a0a72a4 */ /* 0x000fe2000f8e0204 */
[----:B------:R-:W-:Y:S01]  /*10430*/  ULDC UR11, c[0x0][0x618] ;  /* 0x00018600000b7ab9 */ /* 0x000fe20000000800 */
[----:B------:R-:W-:Y:S02]  /*10440*/  ULDC UR21, c[0x0][0x658] ;  /* 0x0001960000157ab9 */ /* 0x000fe40000000800 */
[----:B------:R-:W-:Y:S01]  /*10450*/  UIADD3 UR9, UR9, UR10, URZ ;  /* 0x0000000a09097290 */ /* 0x000fe2000fffe03f */
[----:B------:R-:W-:Y:S01]  /*10460*/  UMOV UR15, 0xffffffff ;  /* 0xffffffff000f7882 */ /* 0x000fe20000000000 */
[----:B------:R-:W-:Y:S01]  /*10470*/  ULDC.64 UR4, c[0x0][0x640] ;  /* 0x0001900000047ab9 */ /* 0x000fe20000000a00 */
[----:B------:R-:W-:Y:S01]  /*10480*/  USHF.L.U32 UR15, UR15, UR21, URZ ;  /* 0x000000150f0f7299 */ /* 0x000fe2000800063f */
[----:B------:R-:W-:Y:S01]  /*10490*/  ISETP.NE.U32.AND P0, PT, RZ, UR4, PT ;  /* 0x00000004ff007c0c */ /* 0x000fe2000bf05070 */
[----:B------:R-:W-:-:S02]  /*104a0*/  USHF.R.U64 UR16, UR8, UR11, UR9 ;  /* 0x0000000b08107299 */ /* 0x000fc40008001209 */
[----:B------:R-:W-:Y:S01]  /*104b0*/  USHF.R.U32.HI UR8, URZ, UR11, UR9 ;  /* 0x0000000b3f087299 */ /* 0x000fe20008011609 */
[----:B0-----:R-:W-:Y:S01]  /*104c0*/  R2UR UR14, R0 ;  /* 0x00000000000e72ca */ /* 0x001fe200000e0000 */
[----:B------:R-:W-:Y:S01]  /*104d0*/  ULDC UR17, c[0x0][0x608] ;  /* 0x0001820000117ab9 */ /* 0x000fe20000000800 */
[----:B------:R-:W-:Y:S01]  /*104e0*/  ULOP3.LUT UR42, URZ, UR15, URZ, 0x33, !UPT ;  /* 0x0000000f3f2a7292 */ /* 0x000fe2000f8e333f */
[----:B------:R-:W-:Y:S01]  /*104f0*/  ISETP.NE.AND.EX P0, PT, RZ, UR5, PT, P0 ;  /* 0x00000005ff007c0c */ /* 0x000fe2000bf05300 */
[----:B------:R-:W-:Y:S02]  /*10500*/  USHF.R.U64 UR15, UR16, UR17, UR8 ;  /* 0x00000011100f7299 */ /* 0x000fe40008001208 */
[----:B------:R-:W-:Y:S02]  /*10510*/  USHF.R.U32.HI UR8, URZ, UR17, UR8 ;  /* 0x000000113f087299 */ /* 0x000fe40008011608 */
[----:B------:R-:W-:Y:S02]  /*10520*/  UIADD3 UR12, -UR12, URZ, URZ ;  /* 0x0000003f0c0c7290 */ /* 0x000fe4000fffe13f */
[----:B------:R-:W-:Y:S01]  /*10530*/  USHF.R.U64 UR17, UR15, UR21, UR8 ;  /* 0x000000150f117299 */ /* 0x000fe20008001208 */
[----:B------:R-:W-:Y:S01]  /*10540*/  UMOV UR19, 0x1 ;  /* 0x0000000100137882 */ /* 0x000fe20000000000 */
[----:B------:R-:W-:Y:S01]  /*10550*/  ULDC UR13, c[0x0][0x144] ;  /* 0x00005100000d7ab9 */ /* 0x000fe20000000800 */
[----:B------:R-:W-:Y:S01]  /*10560*/  ULDC UR7, c[0x0][0x600] ;  /* 0x0001800000077ab9 */ /* 0x000fe20000000800 */
[----:B------:R-:W-:-:S02]  /*10570*/  USHF.L.U32 UR24, UR19, UR21, URZ ;  /* 0x0000001513187299 */ /* 0x000fc4000800063f */
[----:B------:R-:W-:Y:S02]  /*10580*/  USHF.R.U32.HI UR8, URZ, UR21, UR8 ;  /* 0x000000153f087299 */ /* 0x000fe40008011608 */
[----:B------:R-:W-:Y:S02]  /*10590*/  UIMAD UR21, UR13, UR12, UR6 ;  /* 0x0000000c0d1572a4 */ /* 0x000fe4000f8e0206 */
[----:B------:R-:W-:Y:S02]  /*105a0*/  UIADD3 UR20, UR7, -0x1, URZ ;  /* 0xffffffff07147890 */ /* 0x000fe4000fffe03f */
[----:B------:R-:W-:Y:S01]  /*105b0*/  UIADD3 UR19, -UR14, URZ, URZ ;  /* 0x0000003f0e137290 */ /* 0x000fe2000fffe13f */
        /* <DEDUP_REMOVED lines=17> */
.L_x_545:
[----:B------:R-:W-:Y:S01]  /*106d0*/  UISETP.NE.AND UP0, UPT, UR46, URZ, UPT ;  /* 0x0000003f2e00728c */ /* 0x000fe2000bf05270 */
[----:B------:R-:W-:Y:S01]  /*106e0*/  IMAD.MOV.U32 R0, RZ, RZ, 0x1 ;  /* 0x00000001ff007424 */ /* 0x000fe200078e00ff */
[----:B------:R-:W-:Y:S02]  /*106f0*/  USHF.R.U64 UR4, UR6, UR22, UR8 ;  /* 0x0000001606047299 */ /* 0x000fe40008001208 */
[----:B------:R-:W-:Y:S02]  /*10700*/  ULOP3.LUT UR42, UR15, UR42, URZ, 0xc0, !UPT ;  /* 0x0000002a0f2a7292 */ /* 0x000fe4000f8ec03f */
[----:B------:R-:W-:Y:S02]  /*10710*/  UIADD3 UR5, -UR4, URZ, URZ ;  /* 0x0000003f04057290 */ /* 0x000fe4000fffe13f */
[----:B------:R-:W-:Y:S02]  /*10720*/  UIMAD UR42, UR24, UR4, UR42 ;  /* 0x00000004182a72a4 */ /* 0x000fe4000f8e022a */
[----:B------:R-:W-:-:S02]  /*10730*/  ULOP3.LUT UR16, UR16, UR20, URZ, 0xc0, !UPT ;  /* 0x0000001410107292 */ /* 0x000fc4000f8ec03f */
[----:B------:R-:W-:Y:S02]  /*10740*/  @UP0 UIMAD UR21, UR25, UR19, UR18 ;  /* 0x00000013191502a4 */ /* 0x000fe4000f8e0212 */
[----:B------:R-:W-:-:S03]  /*10750*/  UIMAD UR4, UR5, UR23, UR17 ;  /* 0x00000017050472a4 */ /* 0x000fc6000f8e0211 */
[----:B------:R-:W-:Y:S01]  /*10760*/  ULDC UR5, c[0x0][0x610] ;  /* 0x0001840000057ab9 */ /* 0x000fe20000000800 */
[----:B------:R-:W-:Y:S02]  /*10770*/  UIMAD UR4, UR4, UR7, UR16 ;  /* 0x00000007040472a4 */ /* 0x000fe4000f8e0210 */
[----:B------:R-:W-:-:S04]  /*10780*/  UIMAD UR42, UR42, UR5, UR21 ;  /* 0x000000052a2a72a4 */ /* 0x000fc8000f8e0215 */
[----:B------:R-:W-:Y:S02]  /*10790*/  USEL UR41, UR4, UR42, !UP0 ;  /* 0x0000002a04297287 */ /* 0x000fe4000c000000 */
[----:B------:R-:W-:-:S12]  /*107a0*/  USEL UR42, UR42, UR4, !UP0 ;  /* 0x000000042a2a7287 */ /* 0x000fd8000c000000 */
.L_x_543:
[----:B------:R-:W-:-:S13]  /*107b0*/  LOP3.LUT P0, RZ, R0, 0xff, RZ, 0xc0, !PT ;  /* 0x000000ff00ff7812 */ /* 0x000fda000780c0ff */
[----:B------:R-:W-:Y:S05]  /*107c0*/  @P0 BRA `(.L_x_546) ;  /* 0xffffff0800500947 */ /* 0x000fea000383ffff */
[----:B------:R-:W-:Y:S05]  /*107d0*/  EXIT ;  /* 0x000000000000794d */ /* 0x000fea0003800000 */
.L_x_3:
[----:B------:R-:W2:Y:S01]  /*107e0*/  LDL R5, [R1+0x204] ;  /* 0x0002040001057983 */ /* 0x000ea20000100800 */
[----:B------:R-:W-:-:S03]  /*107f0*/  ULDC.64 UR8, c[0x0][0x650] ;  /* 0x0001940000087ab9 */ /* 0x000fc60000000a00 */
[----:B------:R-:W3:Y:S01]  /*10800*/  LDL R4, [R1+0x200] ;  /* 0x0002000001047983 */ /* 0x000ee20000100800 */
[----:B------:R-:W-:Y:S01]  /*10810*/  PRMT R0, RZ, 0x7610, R0 ;  /* 0x00007610ff007816 */ /* 0x000fe20000000000 */
[----:B------:R-:W-:Y:S02]  /*10820*/  IMAD.MOV.U32 R3, RZ, RZ, -0x1 ;  /* 0xffffffffff037424 */ /* 0x000fe400078e00ff */
[----:B------:R-:W-:Y:S02]  /*10830*/  IMAD.MOV.U32 R2, RZ, RZ, -0x1 ;  /* 0xffffffffff027424 */ /* 0x000fe400078e00ff */
[----:B------:R-:W-:Y:S01]  /*10840*/  IMAD.MOV.U32 R9, RZ, RZ, -0x1 ;  /* 0xffffffffff097424 */ /* 0x000fe200078e00ff */
[----:B--2---:R-:W-:-:S04]  /*10850*/  ISETP.GE.U32.AND P0, PT, R5, UR8, PT ;  /* 0x0000000805007c0c */ /* 0x004fc8000bf06070 */
[----:B---3--:R-:W-:-:S13]  /*10860*/  ISETP.GE.U32.AND.EX P0, PT, R4, UR9, PT, P0 ;  /* 0x0000000904007c0c */ /* 0x008fda000bf06100 */
[----:B------:R-:W-:Y:S05]  /*10870*/  @P0 BRA `(.L_x_547) ;  /* 0x00000004008c0947 */ /* 0x000fea0003800000 */
[----:B------:R-:W-:Y:S01]  /*10880*/  I2FP.F32.U32 R0, UR4 ;  /* 0x0000000400007c45 */ /* 0x000fe20008201000 */
[----:B0-----:R-:W-:Y:S01]  /*10890*/  ULDC.64 UR16, c[0x0][0x628] ;  /* 0x00018a0000107ab9 */ /* 0x001fe20000000a00 */
        /* <DEDUP_REMOVED lines=24> */
.L_x_548:
        /* <DEDUP_REMOVED lines=24> */
[----:B------:R-:W-:Y:S01]  /*10ba0*/  UMOV UR19, 0x1 ;  /* 0x0000000100137882 */ /* 0x000fe20000000000 */
[----:B------:R-:W-:Y:S01]  /*10bb0*/  ULDC UR20, c[0x0][0x608] ;  /* 0x0001820000147ab9 */ /* 0x000fe20000000800 */
[----:B------:R-:W-:Y:S01]  /*10bc0*/  USHF.L.U32 UR26, UR19, UR23, URZ ;  /* 0x00000017131a7299 */ /* 0x000fe2000800063f */
[----:B------:R-:W-:Y:S01]  /*10bd0*/  ISETP.NE.AND.EX P0, PT, RZ, UR9, PT, P0 ;  /* 0x00000009ff007c0c */ /* 0x000fe2000bf05300 */
[----:B------:R-:W-:Y:S02]  /*10be0*/  USHF.R.U64 UR19, UR18, UR20, UR11 ;  /* 0x0000001412137299 */ /* 0x000fe4000800120b */
[----:B------:R-:W-:Y:S02]  /*10bf0*/  USHF.R.U32.HI UR11, URZ, UR20, UR11 ;  /* 0x000000143f0b7299 */ /* 0x000fe4000801160b */
[----:B------:R-:W-:-:S02]  /*10c00*/  UIADD3 UR15, -UR15, URZ, URZ ;  /* 0x0000003f0f0f7290 */ /* 0x000fc4000fffe13f */
[----:B------:R-:W-:Y:S01]  /*10c10*/  USHF.R.U64 UR20, UR19, UR23, UR11 ;  /* 0x0000001713147299 */ /* 0x000fe2000800120b */
[----:B------:R-:W-:Y:S01]  /*10c20*/  ULDC UR16, c[0x0][0x144] ;  /* 0x0000510000107ab9 */ /* 0x000fe20000000800 */
[----:B------:R-:W-:Y:S01]  /*10c30*/  ULDC UR6, c[0x0][0x600] ;  /* 0x0001800000067ab9 */ /* 0x000fe20000000800 */
[----:B------:R-:W-:Y:S02]  /*10c40*/  USHF.R.U32.HI UR11, URZ, UR23, UR11 ;  /* 0x000000173f0b7299 */ /* 0x000fe4000801160b */
[----:B------:R-:W-:Y:S02]  /*10c50*/  UIMAD UR23, UR16, UR15, UR4 ;  /* 0x0000000f101772a4 */ /* 0x000fe4000f8e0204 */
[----:B------:R-:W-:Y:S02]  /*10c60*/  UIADD3 UR22, UR6, -0x1, URZ ;  /* 0xffffffff06167890 */ /* 0x000fe4000fffe03f */
[----:B------:R-:W-:Y:S02]  /*10c70*/  ULOP3.LUT UR27, URZ, UR13, URZ, 0x33, !UPT ;  /* 0x0000000d3f1b7292 */ /* 0x000fe4000f8e333f */
        /* <DEDUP_REMOVED lines=18> */
.L_x_549:
[----:B------:R-:W-:Y:S01]  /*10da0*/  UISETP.NE.AND UP0, UPT, UR46, URZ, UPT ;  /* 0x0000003f2e00728c */ /* 0x000fe2000bf05270 */
[----:B------:R-:W-:Y:S01]  /*10db0*/  IMAD.MOV.U32 R0, RZ, RZ, 0x1 ;  /* 0x00000001ff007424 */ /* 0x000fe200078e00ff */
[----:B------:R-:W-:Y:S01]  /*10dc0*/  USHF.R.U64 UR8, UR4, UR24, UR11 ;  /* 0x0000001804087299 */ /* 0x000fe2000800120b */
[----:B------:R-:W-:Y:S01]  /*10dd0*/  IMAD.U32 R9, RZ, RZ, UR5 ;  /* 0x00000005ff097e24 */ /* 0x000fe2000f8e00ff */
[----:B------:R-:W-:Y:S02]  /*10de0*/  ULOP3.LUT UR4, UR19, UR27, URZ, 0xc0, !UPT ;  /* 0x0000001b13047292 */ /* 0x000fe4000f8ec03f */
[----:B------:R-:W-:Y:S02]  /*10df0*/  ULOP3.LUT UR18, UR18, UR22, URZ, 0xc0, !UPT ;  /* 0x0000001612127292 */ /* 0x000fe4000f8ec03f */
[----:B------:R-:W-:-:S03]  /*10e00*/  UIMAD UR4, UR26, UR8, UR4 ;  /* 0x000000081a0472a4 */ /* 0x000fc6000f8e0204 */
[----:B------:R-:W-:Y:S02]  /*10e10*/  @UP0 UIMAD UR23, UR28, UR21, UR7 ;  /* 0x000000151c1702a4 */ /* 0x000fe4000f8e0207 */
[----:B------:R-:W-:-:S03]  /*10e20*/  UIADD3 UR7, -UR8, URZ, URZ ;  /* 0x0000003f08077290 */ /* 0x000fc6000fffe13f */
[----:B------:R-:W-:Y:S01]  /*10e30*/  ULDC UR8, c[0x0][0x610] ;  /* 0x0001840000087ab9 */ /* 0x000fe20000000800 */
[----:B------:R-:W-:Y:S02]  /*10e40*/  UIMAD UR7, UR7, UR25, UR20 ;  /* 0x00000019070772a4 */ /* 0x000fe4000f8e0214 */
[----:B------:R-:W-:Y:S02]  /*10e50*/  UIMAD UR4, UR4, UR8, UR23 ;  /* 0x00000008040472a4 */ /* 0x000fe4000f8e0217 */
[----:B------:R-:W-:-:S04]  /*10e60*/  UIMAD UR7, UR7, UR6, UR18 ;  /* 0x00000006070772a4 */ /* 0x000fc8000f8e0212 */
[----:B------:R-:W-:Y:S02]  /*10e70*/  USEL UR6, UR7, UR4, !UP0 ;  /* 0x0000000407067287 */ /* 0x000fe4000c000000 */
[----:B------:R-:W-:-:S04]  /*10e80*/  USEL UR4, UR4, UR7, !UP0 ;  /* 0x0000000704047287 */ /* 0x000fc8000c000000 */
[----:B------:R-:W-:Y:S02]  /*10e90*/  IMAD.U32 R2, RZ, RZ, UR6 ;  /* 0x00000006ff027e24 */ /* 0x000fe4000f8e00ff */
[----:B------:R-:W-:-:S07]  /*10ea0*/  IMAD.U32 R3, RZ, RZ, UR4 ;  /* 0x00000004ff037e24 */ /* 0x000fce000f8e00ff */
.L_x_547:
[----:B------:R-:W-:-:S08]  /*10eb0*/  NOP ;  /* 0x0000000000007918 */ /* 0x000fd00000000000 */
[----:B0-----:R-:W0:-:S00]  /*10ec0*/  USETMAXREG.DEALLOC.CTAPOOL 0x18 ;  /* 0x00000018000079c8 */ /* 0x001e0000080e0500 */
[----:B------:R-:W-:-:S13]  /*10ed0*/  ISETP.NE.AND P0, PT, RZ, UR10, PT ;  /* 0x0000000aff007c0c */ /* 0x000fda000bf05270 */
[----:B------:R-:W-:Y:S05]  /*10ee0*/  @P0 EXIT ;  /* 0x000000000000094d */ /* 0x000fea0003800000 */
[----:B0-----:R-:W-:Y:S01]  /*10ef0*/  LOP3.LUT P0, RZ, R0, 0xff, RZ, 0xc0, !PT ;  /* 0x000000ff00ff7812 */ /* 0x001fe2000780c0ff */
[----:B------:R-:W-:Y:S02]  /*10f00*/  IMAD.MOV.U32 R0, RZ, RZ, 0x1 ;  /* 0x00000001ff007424 */ /* 0x000fe400078e00ff */
[----:B------:R-:W-:-:S10]  /*10f10*/  IMAD.MOV.U32 R6, RZ, RZ, RZ ;  /* 0x000000ffff067224 */ /* 0x000fd400078e00ff */
[----:B------:R-:W-:Y:S05]  /*10f20*/  @!P0 BRA `(.L_x_550) ;  /* 0x0000000c005c8947 */ /* 0x000fea0003800000 */
[----:B------:R-:W0:Y:S01]  /*10f30*/  S2R R4, SR_TID.X ;  /* 0x0000000000047919 */ /* 0x000e220000002100 */
[----:B------:R-:W-:Y:S01]  /*10f40*/  ULDC UR4, c[0x0][0x28c] ;  /* 0x0000a30000047ab9 */ /* 0x000fe20000000800 */
[----:B------:R-:W-:Y:S01]  /*10f50*/  ULDC UR6, c[0x0][0x658] ;  /* 0x0001960000067ab9 */ /* 0x000fe20000000800 */
[----:B------:R-:W-:Y:S01]  /*10f60*/  UIADD3 UR10, UR4, 0x1f, URZ ;  /* 0x0000001f040a7890 */ /* 0x000fe2000fffe03f */
[----:B------:R-:W-:Y:S01]  /*10f70*/  BSSY B0, `(.L_x_550) ;  /* 0x00000d2000007945 */ /* 0x000fe20003800000 */
[----:B------:R-:W-:Y:S01]  /*10f80*/  UMOV UR7, 0xffffffff ;  /* 0xffffffff00077882 */ /* 0x000fe20000000000 */
[----:B------:R-:W-:Y:S01]  /*10f90*/  ULDC UR5, c[0x0][0x600] ;  /* 0x0001800000057ab9 */ /* 0x000fe20000000800 */
[----:B------:R-:W-:Y:S01]  /*10fa0*/  UMOV UR9, 0x1 ;  /* 0x0000000100097882 */ /* 0x000fe20000000000 */
[----:B------:R-:W-:Y:S01]  /*10fb0*/  USHF.L.U32 UR7, UR7, UR6, URZ ;  /* 0x0000000607077299 */ /* 0x000fe2000800063f */
[----:B------:R-:W-:Y:S01]  /*10fc0*/  IMAD.MOV.U32 R8, RZ, RZ, 0x1 ;  /* 0x00000001ff087424 */ /* 0x000fe200078e00ff */
[----:B------:R-:W-:Y:S01]  /*10fd0*/  UIADD3 UR4, UR5, -0x1, URZ ;  /* 0xffffffff05047890 */ /* 0x000fe2000fffe03f */
[----:B------:R-:W-:Y:S01]  /*10fe0*/  IMAD.MOV.U32 R0, RZ, RZ, 0x1 ;  /* 0x00000001ff007424 */ /* 0x000fe200078e00ff */
[----:B------:R-:W-:Y:S01]  /*10ff0*/  USHF.R.S32.HI UR11, URZ, 0x1f, UR10 ;  /* 0x0000001f3f0b7899 */ /* 0x000fe2000801140a */
[----:B------:R-:W-:Y:S01]  /*11000*/  IMAD.MOV.U32 R6, RZ, RZ, RZ ;  /* 0x000000ffff067224 */ /* 0x000fe200078e00ff */
[----:B------:R-:W-:Y:S01]  /*11010*/  ULDC UR8, c[0x0][0xc] ;  /* 0x0000030000087ab9 */ /* 0x000fe20000000800 */
[----:B------:R-:W-:-:S02]  /*11020*/  USHF.L.U32 UR5, UR9, UR6, URZ ;  /* 0x0000000609057299 */ /* 0x000fc4000800063f */
[----:B------:R-:W-:Y:S01]  /*11030*/  ULEA.HI UR11, UR11, UR10, URZ, 0x5 ;  /* 0x0000000a0b0b7291 */ /* 0x000fe2000f8f283f */
[----:B------:R-:W-:Y:S01]  /*11040*/  ULDC UR9, c[0x0][0x10] ;  /* 0x0000040000097ab9 */ /* 0x000fe20000000800 */
[----:B------:R-:W-:Y:S02]  /*11050*/  ULOP3.LUT UR6, URZ, UR7, URZ, 0x33, !UPT ;  /* 0x000000073f067292 */ /* 0x000fe4000f8e333f */
[----:B------:R-:W-:Y:S01]  /*11060*/  UIMAD.WIDE.U32 UR8, UR8, UR9, URZ ;  /* 0x00000009080872a5 */ /* 0x000fe2000f8e003f */
[----:B------:R-:W-:Y:S01]  /*11070*/  ULDC UR7, c[0x0][0x14] ;  /* 0x0000050000077ab9 */ /* 0x000fe20000000800 */
[----:B------:R-:W-:Y:S02]  /*11080*/  USHF.R.S32.HI UR18, URZ, 0x5, UR11 ;  /* 0x000000053f127899 */ /* 0x000fe4000801140b */
[----:B------:R-:W-:Y:S02]  /*11090*/  UIMAD.WIDE.U32 UR20, UR8, UR7, URZ ;  /* 0x00000007081472a5 */ /* 0x000fe4000f8e003f */
[----:B------:R-:W-:-:S02]  /*110a0*/  UIMAD UR13, UR9, UR7, URZ ;  /* 0x00000007090d72a4 */ /* 0x000fc4000f8e023f */
[----:B------:R-:W-:Y:S01]  /*110b0*/  ULOP3.LUT UR24, UR40, 0x2, URZ, 0xfc, !UPT ;  /* 0x0000000228187892 */ /* 0x000fe2000f8efc3f */
[C---:B0-----:R-:W-:Y:S01]  /*110c0*/  LOP3.LUT P3, RZ, R4.reuse, 0x7f, RZ, 0xc0, !PT ;  /* 0x0000007f04ff7812 */ /* 0x041fe2000786c0ff */
[----:B------:R-:W-:Y:S01]  /*110d0*/  UIADD3 UR13, UR21, UR13, URZ ;  /* 0x0000000d150d7290 */ /* 0x000fe2000fffe03f */
[----:B------:R-:W-:Y:S01]  /*110e0*/  LOP3.LUT P0, RZ, R4, 0x1f, RZ, 0xc0, !PT ;  /* 0x0000001f04ff7812 */ /* 0x000fe2000780c0ff */
[----:B------:R-:W-:Y:S01]  /*110f0*/  UIADD3 UR25, UR18, 0x1, URZ ;  /* 0x0000000112197890 */ /* 0x000fe2000fffe03f */
[----:B------:R-:W-:Y:S02]  /*11100*/  ULDC.64 UR22, c[0x0][0x198] ;  /* 0x0000660000167ab9 */ /* 0x000fe40000000a00 */
[----:B------:R-:W-:-:S13]  /*11110*/  PLOP3.LUT P0, PT, P0, P3, PT, 0x8a, 0x0 ;  /* 0x000000000000781c */ /* 0x000fda0000707172 */
.L_x_562:
[----:B------:R-:W-:-:S03]  /*11120*/  UMOV UR7, 0xffffffff ;  /* 0xffffffff00077882 */ /* 0x000fc60000000000 */
[----:B------:R-:W-:Y:S05]  /*11130*/  BRA.DIV UR7, `(.L_x_551) ;  /* 0x0000000e07c47947 */ /* 0x000fea000b800000 */
[----:B------:R-:W-:-:S13]  /*11140*/  ELECT P6, URZ, PT ;  /* 0x00000000003f782f */ /* 0x000fda00038c0000 */
.L_x_573:
[----:B------:R-:W0:Y:S01]  /*11150*/  LDC R4, c[0x0][0x28c] ;  /* 0x0000a300ff047b82 */ /* 0x000e220000000800 */
[----:B------:R-:W-:Y:S01]  /*11160*/  BSSY B1, `(.L_x_552) ;  /* 0x0000035000017945 */ /* 0x000fe20003800000 */
[----:B0-----:R-:W-:-:S13]  /*11170*/  ISETP.LT.OR P6, PT, R4, 0x1, !P6 ;  /* 0x000000010400780c */ /* 0x001fda00077c1670 */
[----:B------:R-:W-:Y:S05]  /*11180*/  @P6 BRA `(.L_x_553) ;  /* 0x0000000000c86947 */ /* 0x000fea0003800000 */
[----:B------:R-:W-:Y:S02]  /*11190*/  IMAD.SHL.U32 R11, R3, 0x100, RZ ;  /* 0x00000100030b7824 */ /* 0x000fe400078e00ff */
[----:B------:R-:W-:Y:S02]  /*111a0*/  IMAD.SHL.U32 R2, R2, 0x100, RZ ;  /* 0x0000010002027824 */ /* 0x000fe400078e00ff */
[----:B------:R-:W-:Y:S02]  /*111b0*/  IMAD.MOV.U32 R12, RZ, RZ, RZ ;  /* 0x000000ffff0c7224 */ /* 0x000fe400078e00ff */
[----:B------:R-:W-:Y:S02]  /*111c0*/  IMAD.U32 R14, RZ, RZ, UR25 ;  /* 0x00000019ff0e7e24 */ /* 0x000fe4000f8e00ff */
[----:B------:R-:W-:Y:S02]  /*111d0*/  IMAD.MOV.U32 R3, RZ, RZ, R0 ;  /* 0x000000ffff037224 */ /* 0x000fe400078e0000 */
[----:B------:R-:W-:-:S07]  /*111e0*/  IMAD.MOV.U32 R4, RZ, RZ, R6 ;  /* 0x000000ffff047224 */ /* 0x000fce00078e0006 */
.L_x_557:
[----:B------:R-:W0:Y:S01]  /*111f0*/  S2R R10, SR_CgaCtaId ;  /* 0x00000000000a7919 */ /* 0x000e220000008800 */
[----:B------:R-:W-:Y:S01]  /*11200*/  MOV R5, 0x400 ;  /* 0x0000040000057802 */ /* 0x000fe20000000f00 */
[----:B------:R-:W1:Y:S03]  /*11210*/  @!P3 LDC R7, c[0x0][0x500] ;  /* 0x00014000ff07bb82 */ /* 0x000e660000000800 */
[----:B0-----:R-:W-:Y:S02]  /*11220*/  LEA R13, R10, R5, 0x18 ;  /* 0x000000050a0d7211 */ /* 0x001fe400078ec0ff */
[----:B------:R-:W-:-:S03]  /*11230*/  SHF.L.U32 R5, R3, 0x1f, RZ ;  /* 0x0000001f03057819 */ /* 0x000fc600000006ff */
[----:B------:R-:W-:-:S04]  /*11240*/  IMAD R10, R4, 0x8, R13 ;  /* 0x00000008040a7824 */ /* 0x000fc800078e020d */
[----:B------:R-:W0:Y:S02]  /*11250*/  SYNCS.PHASECHK.TRANS64.TRYWAIT P1, [R10+URZ+0x20], R5 ;  /* 0x000020050a0075a7 */ /* 0x000e24000802017f */
[----:B01----:R-:W-:Y:S05]  /*11260*/  @!P1 BRA `(.L_x_554) ;  /* 0x0000000c00989947 */ /* 0x003fea0003800000 */
.L_x_574:
[----:B------:R-:W-:Y:S01]  /*11270*/  UPRMT UR7, UR24, 0x9910, URZ ;  /* 0x0000991018077896 */ /* 0x000fe2000800003f */
[----:B------:R1:W-:Y:S03]  /*11280*/  @!P3 SYNCS.ARRIVE.TRANS64 RZ, [R10+URZ], R7 ;  /* 0x000000070affb9a7 */ /* 0x0003e6000800003f */
[----:B------:R-:W-:-:S06]  /*11290*/  UISETP.NE.AND UP0, UPT, UR7, 0x2, UPT ;  /* 0x000000020700788c */ /* 0x000fcc000bf05270 */
[----:B------:R-:W-:-:S13]  /*112a0*/  PLOP3.LUT P1, PT, PT, PT, UP0, 0x80, 0x0 ;  /* 0x000000000000781c */ /* 0x000fda0003f2f008 */
[----:B-1----:R-:W-:Y:S05]  /*112b0*/  @P1 BRA `(.L_x_555) ;  /* 0x0000000000041947 */ /* 0x002fea0003800000 */
[----:B------:R-:W-:Y:S01]  /*112c0*/  BPT.TRAP 0x1 ;  /* 0x000000040000795c */ /* 0x000fe20000300000 */
.L_x_555:
[----:B------:R-:W-:Y:S05]  /*112d0*/  @P0 BRA `(.L_x_556) ;  /* 0x0000000000040947 */ /* 0x000fea0003800000 */
[----:B------:R-:W-:Y:S01]  /*112e0*/  BPT.TRAP 0x1 ;  /* 0x000000040000795c */ /* 0x000fe20000300000 */
.L_x_556:
[----:B------:R-:W-:Y:S01]  /*112f0*/  IMAD R13, R4, 0x2000, R13 ;  /* 0x00002000040d7824 */ /* 0x000fe200078e020d */
[----:B------:R-:W-:Y:S01]  /*11300*/  R2UR UR9, R10 ;  /* 0x000000000a0972ca */ /* 0x000fe200000e0000 */
[----:B------:R-:W-:Y:S01]  /*11310*/  VIADD R14, R14, 0xffffffff ;  /* 0xffffffff0e0e7836 */ /* 0x000fe20000000000 */
[----:B------:R-:W-:Y:S01]  /*11320*/  UIADD3 UR14, UP0, UR22, 0xf0, URZ ;  /* 0x000000f0160e7890 */ /* 0x000fe2000ff1e03f */
[----:B------:R-:W-:Y:S01]  /*11330*/  R2UR UR11, R11 ;  /* 0x000000000b0b72ca */ /* 0x000fe200000e0000 */
[----:B------:R-:W-:Y:S01]  /*11340*/  UIADD3 UR26, UP1, UR22, 0x1f0, URZ ;  /* 0x000001f0161a7890 */ /* 0x000fe2000ff3e03f */
[----:B------:R-:W-:Y:S01]  /*11350*/  R2UR UR7, R13 ;  /* 0x000000000d0772ca */ /* 0x000fe200000e0000 */
[----:B------:R-:W-:Y:S01]  /*11360*/  UIADD3.X UR15, URZ, UR23, URZ, UP0, !UPT ;  /* 0x000000173f0f7290 */ /* 0x000fe200087fe43f */
[----:B------:R-:W-:Y:S01]  /*11370*/  R2UR UR10, R12 ;  /* 0x000000000c0a72ca */ /* 0x000fe200000e0000 */
[----:B------:R-:W-:Y:S01]  /*11380*/  VIADD R4, R4, 0x1 ;  /* 0x0000000104047836 */ /* 0x000fe20000000000 */
[----:B------:R-:W-:Y:S01]  /*11390*/  R2UR UR12, R9 ;  /* 0x00000000090c72ca */ /* 0x000fe200000e0000 */
[----:B------:R-:W-:Y:S01]  /*113a0*/  UIADD3.X UR27, URZ, UR23, URZ, UP1, !UPT ;  /* 0x000000173f1b7290 */ /* 0x000fe20008ffe43f */
[----:B------:R-:W-:Y:S01]  /*113b0*/  R2UR UR19, R2 ;  /* 0x00000000021372ca */ /* 0x000fe200000e0000 */
[----:B------:R-:W-:Y:S01]  /*113c0*/  UMOV UR16, 0x0 ;  /* 0x0000000000107882 */ /* 0x000fe20000000000 */
[----:B------:R-:W-:Y:S01]  /*113d0*/  ISETP.GT.AND P2, PT, R14, 0x1, PT ;  /* 0x000000010e00780c */ /* 0x000fe20003f44270 */
[----:B------:R-:W-:Y:S01]  /*113e0*/  UMOV UR17, 0x10000000 ;  /* 0x1000000000117882 */ /* 0x000fe20000000000 */
[----:B------:R-:W-:Y:S01]  /*113f0*/  ISETP.NE.AND P1, PT, R4, 0x4, PT ;  /* 0x000000040400780c */ /* 0x000fe20003f25270 */
[----:B------:R-:W-:-:S02]  /*11400*/  VIADD R12, R12, 0x20 ;  /* 0x000000200c0c7836 */ /* 0x000fc40000000000 */
[----:B------:R-:W-:Y:S01]  /*11410*/  UIADD3 UR8, UR7, 0x100, URZ ;  /* 0x0000010007087890 */ /* 0x000fe2000fffe03f */
[----:B0-----:R-:W-:Y:S01]  /*11420*/  SEL R10, RZ, 0x1, P1 ;  /* 0x00000001ff0a7807 */ /* 0x001fe20000800000 */
[----:B------:R-:W-:Y:S01]  /*11430*/  UIADD3 UR7, UR7, 0x8100, URZ ;  /* 0x0000810007077890 */ /* 0x000fe2000fffe03f */
[----:B------:R-:W-:Y:S02]  /*11440*/  SEL R4, R4, RZ, P1 ;  /* 0x000000ff04047207 */ /* 0x000fe40000800000 */
[----:B------:R-:W-:-:S04]  /*11450*/  LOP3.LUT R3, R3, R10, RZ, 0x3c, !PT ;  /* 0x0000000a03037212 */ /* 0x000fc800078e3cff */
[----:B------:R0:W-:Y:S02]  /*11460*/  UTMALDG.3D [UR8], [UR14], desc[UR16] ;  /* 0x000010080e0075b4 */ /* 0x0001e40008011000 */
[----:B0-----:R-:W-:Y:S01]  /*11470*/  UMOV UR8, UR7 ;  /* 0x0000000700087c82 */ /* 0x001fe20008000000 */
[----:B------:R-:W-:Y:S02]  /*11480*/  UMOV UR11, UR19 ;  /* 0x00000013000b7c82 */ /* 0x000fe40008000000 */
[----:B------:R0:W-:Y:S02]  /*11490*/  UTMALDG.3D [UR8], [UR26], desc[UR16] ;  /* 0x000010081a0075b4 */ /* 0x0001e40008011000 */
[----:B0-----:R-:W-:Y:S05]  /*114a0*/  @P2 BRA `(.L_x_557) ;  /* 0xfffffffc00502947 */ /* 0x001fea000383ffff */
.L_x_553:
[----:B------:R-:W-:Y:S05]  /*114b0*/  BSYNC B1 ;  /* 0x0000000000017941 */ /* 0x000fea0003800000 */
.L_x_552:
[----:B------:R-:W2:Y:S01]  /*114c0*/  LDL.LU R15, [R1+0x200] ;  /* 0x00020000010f7983 */ /* 0x000ea20000300800 */
[----:B------:R-:W-:Y:S01]  /*114d0*/  LOP3.LUT P4, RZ, R8, 0xff, RZ, 0xc0, !PT ;  /* 0x000000ff08ff7812 */ /* 0x000fe2000788c0ff */
[----:B------:R-:W-:Y:S01]  /*114e0*/  VIADD R6, R6, UR18 ;  /* 0x0000001206067c36 */ /* 0x000fe20008000000 */
[----:B------:R-:W-:Y:S01]  /*114f0*/  ULDC.64 UR8, c[0x0][0x650] ;  /* 0x0001940000087ab9 */ /* 0x000fe20000000a00 */
[----:B------:R-:W3:Y:S01]  /*11500*/  LDL.LU R13, [R1+0x204] ;  /* 0x00020400010d7983 */ /* 0x000ee20000300800 */
[----:B------:R-:W-:Y:S01]  /*11510*/  BSSY B1, `(.L_x_558) ;  /* 0x0000075000017945 */ /* 0x000fe20003800000 */
[----:B------:R-:W-:Y:S01]  /*11520*/  IMAD.MOV.U32 R9, RZ, RZ, -0x1 ;  /* 0xffffffffff097424 */ /* 0x000fe200078e00ff */
[----:B------:R-:W-:Y:S02]  /*11530*/  SHF.R.U32.HI R2, RZ, 0x2, R6 ;  /* 0x00000002ff027819 */ /* 0x000fe40000011606 */
[----:B------:R-:W-:Y:S02]  /*11540*/  ISETP.GT.U32.AND P1, PT, R6, 0x3, PT ;  /* 0x000000030600780c */ /* 0x000fe40003f24070 */
[----:B------:R-:W-:-:S02]  /*11550*/  LOP3.LUT R2, R2, 0x1, RZ, 0xc0, !PT ;  /* 0x0000000102027812 */ /* 0x000fc400078ec0ff */
[----:B------:R-:W-:Y:S01]  /*11560*/  LOP3.LUT R6, R6, 0x3, RZ, 0xc0, !PT ;  /* 0x0000000306067812 */ /* 0x000fe200078ec0ff */
[----:B------:R-:W0:Y:S01]  /*11570*/  @P4 S2R R3, SR_CgaCtaId ;  /* 0x0000000000034919 */ /* 0x000e220000008800 */
[----:B------:R-:W-:Y:S02]  /*11580*/  ISETP.NE.U32.AND P2, PT, R2, 0x1, PT ;  /* 0x000000010200780c */ /* 0x000fe40003f45070 */
[----:B------:R-:W-:Y:S02]  /*11590*/  @P4 MOV R2, 0x400 ;  /* 0x0000040000024802 */ /* 0x000fe40000000f00 */
[----:B------:R-:W-:Y:S02]  /*115a0*/  PRMT R4, RZ, 0x7610, R4 ;  /* 0x00007610ff047816 */ /* 0x000fe40000000004 */
[----:B------:R-:W-:Y:S02]  /*115b0*/  PRMT R8, RZ, 0x7610, R8 ;  /* 0x00007610ff087816 */ /* 0x000fe40000000008 */
[----:B0-----:R-:W-:Y:S01]  /*115c0*/  @P4 LEA R2, R3, R2, 0x18 ;  /* 0x0000000203024211 */ /* 0x001fe200078ec0ff */
[----:B------:R-:W-:-:S03]  /*115d0*/  IMAD.U32 R3, RZ, RZ, UR18 ;  /* 0x00000012ff037e24 */ /* 0x000fc6000f8e00ff */
[----:B------:R0:W-:Y:S02]  /*115e0*/  @P4 SYNCS.ARRIVE.TRANS64.A1T0 RZ, [R2+URZ+0x58], RZ ;  /* 0x000058ff02ff49a7 */ /* 0x0001e4000810003f */
[C---:B------:R-:W-:Y:S02]  /*115f0*/  ISETP.LT.U32.AND P1, PT, R3.reuse, 0x4, P1 ;  /* 0x000000040300780c */ /* 0x040fe40000f21070 */
[----:B------:R-:W-:Y:S02]  /*11600*/  ISETP.GT.U32.AND P2, PT, R3, 0x3, !P2 ;  /* 0x000000030300780c */ /* 0x000fe40005744070 */
[----:B------:R-:W-:Y:S02]  /*11610*/  SEL R3, RZ, 0x1, !P1 ;  /* 0x00000001ff037807 */ /* 0x000fe40004800000 */
[----:B0-----:R-:W-:-:S04]  /*11620*/  SEL R2, RZ, 0x1, !P2 ;  /* 0x00000001ff027807 */ /* 0x001fc80005000000 */
[----:B------:R-:W-:Y:S01]  /*11630*/  LOP3.LUT R0, R2, R0, R3, 0x96, !PT ;  /* 0x0000000002007212 */ /* 0x000fe200078e9603 */
[----:B------:R-:W-:Y:S02]  /*11640*/  IMAD.MOV.U32 R3, RZ, RZ, -0x1 ;  /* 0xffffffffff037424 */ /* 0x000fe400078e00ff */
[----:B------:R-:W-:Y:S01]  /*11650*/  IMAD.MOV.U32 R2, RZ, RZ, -0x1 ;  /* 0xffffffffff027424 */ /* 0x000fe200078e00ff */
[----:B---3--:R-:W-:-:S04]  /*11660*/  IADD3 R13, P1, R13, UR20, RZ ;  /* 0x000000140d0d7c10 */ /* 0x008fc8000ff3e0ff */
[----:B--2---:R-:W-:Y:S01]  /*11670*/  IADD3.X R15, R15, UR13, RZ, P1, !PT ;  /* 0x0000000d0f0f7c10 */ /* 0x004fe20008ffe4ff */
[----:B------:R0:W-:Y:S01]  /*11680*/  STL [R1+0x204], R13 ;  /* 0x0002040d01007387 */ /* 0x0001e20000100800 */
[----:B------:R-:W-:-:S03]  /*11690*/  ISETP.GE.U32.AND P1, PT, R13, UR8, PT ;  /* 0x000000080d007c0c */ /* 0x000fc6000bf26070 */
[----:B------:R0:W-:Y:S01]  /*116a0*/  STL [R1+0x200], R15 ;  /* 0x0002000f01007387 */ /* 0x0001e20000100800 */
[----:B------:R-:W-:-:S13]  /*116b0*/  ISETP.GE.U32.AND.EX P1, PT, R15, UR9, PT, P1 ;  /* 0x000000090f007c0c */ /* 0x000fda000bf26110 */
[----:B0-----:R-:W-:Y:S05]  /*116c0*/  @P1 BRA `(.L_x_559) ;  /* 0x0000000400641947 */ /* 0x001fea0003800000 */
[----:B------:R-:W0:Y:S01]  /*116d0*/  S2R R7, SR_CTAID.X ;  /* 0x0000000000077919 */ /* 0x000e220000002500 */
[----:B------:R-:W-:Y:S01]  /*116e0*/  ULDC UR7, c[0x0][0x150] ;  /* 0x0000540000077ab9 */ /* 0x000fe20000000800 */
[----:B------:R-:W1:Y:S01]  /*116f0*/  LDC R4, c[0x0][0x144] ;  /* 0x00005100ff047b82 */ /* 0x000e620000000800 */
[----:B------:R-:W-:Y:S01]  /*11700*/  UISETP.NE.AND UP0, UPT, UR46, URZ, UPT ;  /* 0x0000003f2e00728c */ /* 0x000fe2000bf05270 */
[----:B------:R-:W2:Y:S01]  /*11710*/  S2R R5, SR_CTAID.Y ;  /* 0x0000000000057919 */ /* 0x000ea20000002600 */
[----:B------:R-:W-:Y:S01]  /*11720*/  ULDC.64 UR8, c[0x0][0x628] ;  /* 0x00018a0000087ab9 */ /* 0x000fe20000000a00 */
[----:B------:R-:W-:-:S03]  /*11730*/  ULDC UR10, c[0x0][0x630] ;  /* 0x00018c00000a7ab9 */ /* 0x000fc60000000800 */
[----:B------:R-:W-:Y:S01]  /*11740*/  PLOP3.LUT P1, PT, PT, PT, UP0, 0x80, 0x0 ;  /* 0x000000000000781c */ /* 0x000fe20003f2f008 */
[----:B------:R-:W3:Y:S01]  /*11750*/  LDC R10, c[0x0][0x148] ;  /* 0x00005200ff0a7b82 */ /* 0x000ee20000000800 */
[----:B0-----:R-:W-:Y:S02]  /*11760*/  I2FP.F32.U32 R2, R7 ;  /* 0x0000000700027245 */ /* 0x001fe40000201000 */
[----:B--2---:R-:W-:-:S03]  /*11770*/  I2FP.F32.U32 R3, R5 ;  /* 0x0000000500037245 */ /* 0x004fc60000201000 */
[----:B------:R-:W-:Y:S01]  /*11780*/  FMUL R2, R2, UR7 ;  /* 0x0000000702027c20 */ /* 0x000fe20008400000 */
[----:B------:R-:W-:Y:S02]  /*11790*/  ULDC UR7, c[0x0][0x154] ;  /* 0x0000550000077ab9 */ /* 0x000fe40000000800 */
[----:B------:R-:W-:-:S03]  /*117a0*/  FMUL R9, R3, UR7 ;  /* 0x0000000703097c20 */ /* 0x000fc60008400000 */
[----:B------:R-:W0:Y:S08]  /*117b0*/  F2I.U32.TRUNC.NTZ R2, R2 ;  /* 0x0000000200027305 */ /* 0x000e30000020f000 */
[----:B------:R-:W2:Y:S01]  /*117c0*/  F2I.U32.TRUNC.NTZ R9, R9 ;  /* 0x0000000900097305 */ /* 0x000ea2000020f000 */
[----:B0-----:R-:W-:Y:S02]  /*117d0*/  IMAD.MOV R3, RZ, RZ, -R2 ;  /* 0x000000ffff037224 */ /* 0x001fe400078e0a02 */
[----:B------:R-:W-:-:S02]  /*117e0*/  IMAD.MOV.U32 R2, RZ, RZ, R13 ;  /* 0x000000ffff027224 */ /* 0x000fc400078e000d */
[----:B-1----:R-:W-:Y:S02]  /*117f0*/  IMAD R7, R4, R3, R7 ;  /* 0x0000000304077224 */ /* 0x002fe400078e0207 */
[----:B--2---:R-:W-:-:S04]  /*11800*/  IMAD.MOV R3, RZ, RZ, -R9 ;  /* 0x000000ffff037224 */ /* 0x004fc800078e0a09 */
[----:B---3--:R-:W-:Y:S01]  /*11810*/  @P1 IMAD R7, R10, R3, R5 ;  /* 0x000000030a071224 */ /* 0x008fe200078e0205 */
[----:B------:R-:W-:Y:S01]  /*11820*/  ISETP.NE.U32.AND P1, PT, RZ, UR8, PT ;  /* 0x00000008ff007c0c */ /* 0x000fe2000bf25070 */
[----:B------:R-:W-:-:S03]  /*11830*/  IMAD.MOV.U32 R3, RZ, RZ, R15 ;  /* 0x000000ffff037224 */ /* 0x000fc600078e000f */
[----:B------:R-:W-:-:S13]  /*11840*/  ISETP.NE.AND.EX P1, PT, RZ, UR9, PT, P1 ;  /* 0x00000009ff007c0c */ /* 0x000fda000bf25310 */
[----:B------:R-:W-:Y:S05]  /*11850*/  @!P1 BRA `(.L_x_560) ;  /* 0x0000000000289947 */ /* 0x000fea0003800000 */
[----:B------:R-:W-:Y:S02]  /*11860*/  ULDC UR7, c[0x0][0x634] ;  /* 0x00018d0000077ab9 */ /* 0x000fe40000000800 */
[----:B------:R-:W-:-:S05]  /*11870*/  IADD3 R3, P1, R13, UR7, RZ ;  /* 0x000000070d037c10 */ /* 0x000fca000ff3e0ff */
[----:B------:R-:W-:-:S04]  /*11880*/  IMAD.X R9, RZ, RZ, R15, P1 ;  /* 0x000000ffff097224 */ /* 0x000fc800008e060f */
[----:B------:R-:W-:-:S04]  /*11890*/  IMAD.WIDE.U32 R4, R9, UR8, RZ ;  /* 0x0000000809047c25 */ /* 0x000fc8000f8e00ff */
[----:B------:R-:W-:-:S04]  /*118a0*/  IMAD.WIDE.U32 R4, P1, R3, UR9, R4 ;  /* 0x0000000903047c25 */ /* 0x000fc8000f820004 */
[----:B------:R-:W-:-:S04]  /*118b0*/  IMAD.WIDE.U32 R2, R3, UR8, RZ ;  /* 0x0000000803027c25 */ /* 0x000fc8000f8e00ff */
[----:B------:R-:W-:Y:S01]  /*118c0*/  IMAD.MOV.U32 R2, RZ, RZ, R5 ;  /* 0x000000ffff027224 */ /* 0x000fe200078e0005 */
[----:B------:R-:W-:Y:S01]  /*118d0*/  IADD3 RZ, P2, R3, R4, RZ ;  /* 0x0000000403ff7210 */ /* 0x000fe20007f5e0ff */
[----:B------:R-:W-:-:S04]  /*118e0*/  IMAD.X R3, RZ, RZ, RZ, P1 ;  /* 0x000000ffff037224 */ /* 0x000fc800008e06ff */
[----:B------:R-:W-:-:S08]  /*118f0*/  IMAD.WIDE.U32.X R2, R9, UR9, R2, P2 ;  /* 0x0000000909027c25 */ /* 0x000fd000090e0402 */
.L_x_560:
[--C-:B------:R-:W-:Y:S01]  /*11900*/  SHF.R.U64 R9, R2, UR10, R3.reuse ;  /* 0x0000000a02097c19 */ /* 0x100fe20008001203 */
[----:B------:R-:W-:Y:S01]  /*11910*/  ULDC.64 UR8, c[0x0][0x620] ;  /* 0x0001880000087ab9 */ /* 0x000fe20000000a00 */
[----:B------:R-:W-:Y:S01]  /*11920*/  SHF.R.U32.HI R2, RZ, UR10, R3 ;  /* 0x0000000aff027c19 */ /* 0x000fe20008011603 */
[----:B------:R-:W-:Y:S01]  /*11930*/  IMAD.MOV.U32 R3, RZ, RZ, R15 ;  /* 0x000000ffff037224 */ /* 0x000fe200078e000f */
[----:B------:R-:W-:Y:S01]  /*11940*/  IADD3 R11, P1, RZ, -R9, RZ ;  /* 0x80000009ff0b7210 */ /* 0x000fe20007f3e0ff */
[----:B------:R-:W-:-:S04]  /*11950*/  ULDC UR7, c[0x0][0x618] ;  /* 0x0001860000077ab9 */ /* 0x000fc80000000800 */
[----:B------:R-:W-:-:S04]  /*11960*/  IMAD.X R2, RZ, RZ, ~R2, P1 ;  /* 0x000000ffff027224 */ /* 0x000fc800008e0e02 */
[----:B------:R-:W-:-:S04]  /*11970*/  IMAD R2, R2, UR8, RZ ;  /* 0x0000000802027c24 */ /* 0x000fc8000f8e02ff */
[----:B------:R-:W-:Y:S02]  /*11980*/  IMAD R5, R11, UR9, R2 ;  /* 0x000000090b057c24 */ /* 0x000fe4000f8e0202 */
[----:B------:R-:W-:-:S04]  /*11990*/  IMAD.MOV.U32 R2, RZ, RZ, R13 ;  /* 0x000000ffff027224 */ /* 0x000fc800078e000d */
[----:B------:R-:W-:Y:S01]  /*119a0*/  IMAD.WIDE.U32 R2, R11, UR8, R2 ;  /* 0x000000080b027c25 */ /* 0x000fe2000f8e0002 */
[----:B------:R-:W-:Y:S02]  /*119b0*/  ULDC.64 UR8, c[0x0][0x640] ;  /* 0x0001900000087ab9 */ /* 0x000fe40000000a00 */
[----:B------:R-:W-:Y:S01]  /*119c0*/  ISETP.NE.U32.AND P1, PT, RZ, UR8, PT ;  /* 0x00000008ff007c0c */ /* 0x000fe2000bf25070 */
[----:B------:R-:W-:-:S03]  /*119d0*/  IMAD.IADD R3, R3, 0x1, R5 ;  /* 0x0000000103037824 */ /* 0x000fc600078e0205 */
[----:B------:R-:W-:Y:S02]  /*119e0*/  ISETP.NE.AND.EX P1, PT, RZ, UR9, PT, P1 ;  /* 0x00000009ff007c0c */ /* 0x000fe4000bf25310 */
[--C-:B------:R-:W-:Y:S02]  /*119f0*/  SHF.R.U64 R10, R2, UR7, R3.reuse ;  /* 0x00000007020a7c19 */ /* 0x100fe40008001203 */
[----:B------:R-:W-:Y:S01]  /*11a00*/  SHF.R.U32.HI R3, RZ, UR7, R3 ;  /* 0x00000007ff037c19 */ /* 0x000fe20008011603 */
[----:B------:R-:W-:-:S03]  /*11a10*/  ULDC UR7, c[0x0][0x608] ;  /* 0x0001820000077ab9 */ /* 0x000fc60000000800 */
[--C-:B------:R-:W-:Y:S02]  /*11a20*/  SHF.R.U64 R12, R10, UR7, R3.reuse ;  /* 0x000000070a0c7c19 */ /* 0x100fe40008001203 */
[----:B------:R-:W-:Y:S01]  /*11a30*/  SHF.R.U32.HI R3, RZ, UR7, R3 ;  /* 0x00000007ff037c19 */ /* 0x000fe20008011603 */
[----:B------:R-:W-:-:S03]  /*11a40*/  ULDC UR7, c[0x0][0x658] ;  /* 0x0001960000077ab9 */ /* 0x000fc60000000800 */
[--C-:B------:R-:W-:Y:S02]  /*11a50*/  SHF.R.U64 R11, R12, UR7, R3.reuse ;  /* 0x000000070c0b7c19 */ /* 0x100fe40008001203 */
[----:B------:R-:W-:-:S03]  /*11a60*/  SHF.R.U32.HI R13, RZ, UR7, R3 ;  /* 0x00000007ff0d7c19 */ /* 0x000fc60008011603 */
[----:B------:R-:W-:Y:S02]  /*11a70*/  IMAD.MOV.U32 R2, RZ, RZ, R11 ;  /* 0x000000ffff027224 */ /* 0x000fe400078e000b */
[----:B------:R-:W-:Y:S01]  /*11a80*/  IMAD.MOV.U32 R3, RZ, RZ, R13 ;  /* 0x000000ffff037224 */ /* 0x000fe200078e000d */
[----:B------:R-:W-:Y:S06]  /*11a90*/  @!P1 BRA `(.L_x_561) ;  /* 0x0000000000289947 */ /* 0x000fec0003800000 */
        /* <DEDUP_REMOVED lines=10> */
.L_x_561:
[----:B------:R-:W-:Y:S01]  /*11b40*/  ULDC UR7, c[0x0][0x648] ;  /* 0x0001920000077ab9 */ /* 0x000fe20000000800 */
[----:B------:R-:W-:Y:S01]  /*11b50*/  LOP3.LUT R12, R12, UR6, RZ, 0xc0, !PT ;  /* 0x000000060c0c7c12 */ /* 0x000fe2000f8ec0ff */
[----:B------:R-:W-:Y:S01]  /*11b60*/  UISETP.NE.AND UP0, UPT, UR46, URZ, UPT ;  /* 0x0000003f2e00728c */ /* 0x000fe2000bf05270 */
[----:B------:R-:W-:Y:S01]  /*11b70*/  SHF.R.U64 R3, R2, UR7, R3 ;  /* 0x0000000702037c19 */ /* 0x000fe20008001203 */
[----:B------:R-:W-:Y:S01]  /*11b80*/  ULDC UR7, c[0x0][0x638] ;  /* 0x00018e0000077ab9 */ /* 0x000fe20000000800 */
[----:B------:R-:W-:-:S03]  /*11b90*/  LOP3.LUT R4, R10, UR4, RZ, 0xc0, !PT ;  /* 0x000000040a047c12 */ /* 0x000fc6000f8ec0ff */
[----:B------:R-:W-:Y:S01]  /*11ba0*/  IMAD.MOV R2, RZ, RZ, -R3 ;  /* 0x000000ffff027224 */ /* 0x000fe200078e0a03 */
[----:B------:R-:W-:Y:S01]  /*11bb0*/  PLOP3.LUT P1, PT, PT, PT, UP0, 0x40, 0x0 ;  /* 0x000000000000781c */ /* 0x000fe20003f2e808 */
[----:B------:R-:W-:Y:S01]  /*11bc0*/  IMAD R12, R3, UR5, R12 ;  /* 0x00000005030c7c24 */ /* 0x000fe2000f8e020c */
[----:B------:R-:W-:Y:S01]  /*11bd0*/  PLOP3.LUT P2, PT, PT, PT, UP0, 0x40, 0x0 ;  /* 0x000000000000781c */ /* 0x000fe20003f4e808 */
[----:B------:R-:W-:Y:S01]  /*11be0*/  IMAD R11, R2, UR7, R11 ;  /* 0x00000007020b7c24 */ /* 0x000fe2000f8e020b */
[----:B------:R-:W-:Y:S02]  /*11bf0*/  ULDC UR7, c[0x0][0x610] ;  /* 0x0001840000077ab9 */ /* 0x000fe40000000800 */
[----:B------:R-:W-:Y:S01]  /*11c00*/  IMAD R7, R12, UR7, R7 ;  /* 0x000000070c077c24 */ /* 0x000fe2000f8e0207 */
[----:B------:R-:W-:Y:S02]  /*11c10*/  ULDC UR7, c[0x0][0x600] ;  /* 0x0001800000077ab9 */ /* 0x000fe40000000800 */
[----:B------:R-:W-:-:S05]  /*11c20*/  IMAD R4, R11, UR7, R4 ;  /* 0x000000070b047c24 */ /* 0x000fca000f8e0204 */
[----:B------:R-:W-:Y:S02]  /*11c30*/  SEL R2, R4, R7, P1 ;  /* 0x0000000704027207 */ /* 0x000fe40000800000 */
[----:B------:R-:W-:Y:S01]  /*11c40*/  SEL R3, R7, R4, P2 ;  /* 0x0000000407037207 */ /* 0x000fe20001000000 */
[----:B------:R-:W-:-:S07]  /*11c50*/  IMAD.MOV.U32 R4, RZ, RZ, 0x1 ;  /* 0x00000001ff047424 */ /* 0x000fce00078e00ff */
.L_x_559:
[----:B------:R-:W-:Y:S05]  /*11c60*/  BSYNC B1 ;  /* 0x0000000000017941 */ /* 0x000fea0003800000 */
.L_x_558:
[----:B------:R-:W-:-:S13]  /*11c70*/  LOP3.LUT P1, RZ, R4, 0xff, RZ, 0xc0, !PT ;  /* 0x000000ff04ff7812 */ /* 0x000fda000782c0ff */
[----:B------:R-:W-:Y:S05]  /*11c80*/  @P1 BRA `(.L_x_562) ;  /* 0xfffffff400241947 */ /* 0x000fea000383ffff */
[----:B------:R-:W-:Y:S05]  /*11c90*/  BSYNC B0 ;  /* 0x0000000000007941 */ /* 0x000fea0003800000 */
.L_x_550:
[----:B------:R-:W-:-:S03]  /*11ca0*/  UMOV UR7, 0xffffffff ;  /* 0xffffffff00077882 */ /* 0x000fc60000000000 */
[----:B------:R-:W-:Y:S05]  /*11cb0*/  BRA.DIV UR7, `(.L_x_563) ;  /* 0x0000000607187947 */ /* 0x000fea000b800000 */
[----:B------:R-:W-:-:S13]  /*11cc0*/  ELECT P6, URZ, PT ;  /* 0x00000000003f782f */ /* 0x000fda00038c0000 */
.L_x_577:
[----:B------:R-:W-:Y:S04]  /*11cd0*/  BSSY B0, `(.L_x_564) ;  /* 0x000002c000007945 */ /* 0x000fe80003800000 */
[----:B------:R-:W-:Y:S05]  /*11ce0*/  @!P6 BRA `(.L_x_565) ;  /* 0x0000000000a8e947 */ /* 0x000fea0003800000 */
[----:B------:R-:W-:-:S04]  /*11cf0*/  ULOP3.LUT UR7, UR40, 0x2, URZ, 0xfc, !UPT ;  /* 0x0000000228077892 */ /* 0x000fc8000f8efc3f */
[----:B------:R-:W-:-:S06]  /*11d00*/  UISETP.NE.AND UP0, UPT, UR7, 0x3, UPT ;  /* 0x000000030700788c */ /* 0x000fcc000bf05270 */
[----:B------:R-:W-:-:S13]  /*11d10*/  PLOP3.LUT P0, PT, PT, PT, UP0, 0x80, 0x0 ;  /* 0x000000000000781c */ /* 0x000fda0003f0f008 */
[----:B------:R-:W-:Y:S05]  /*11d20*/  @!P0 BRA `(.L_x_566) ;  /* 0x0000000000048947 */ /* 0x000fea0003800000 */
[----:B------:R-:W-:Y:S01]  /*11d30*/  BPT.TRAP 0x1 ;  /* 0x000000040000795c */ /* 0x000fe20000300000 */
.L_x_566:
[----:B------:R-:W0:Y:S01]  /*11d40*/  S2R R3, SR_CgaCtaId ;  /* 0x0000000000037919 */ /* 0x000e220000008800 */
[----:B------:R-:W-:-:S04]  /*11d50*/  MOV R2, 0x400 ;  /* 0x0000040000027802 */ /* 0x000fc80000000f00 */
[----:B0-----:R-:W-:Y:S02]  /*11d60*/  LEA R3, R3, R2, 0x18 ;  /* 0x0000000203037211 */ /* 0x001fe400078ec0ff */
[----:B------:R-:W-:-:S03]  /*11d70*/  SHF.L.U32 R2, R0, 0x1f, RZ ;  /* 0x0000001f00027819 */ /* 0x000fc600000006ff */
[----:B------:R-:W-:-:S04]  /*11d80*/  VIADD R3, R3, 0x20 ;  /* 0x0000002003037836 */ /* 0x000fc80000000000 */
[----:B------:R-:W-:-:S04]  /*11d90*/  IMAD R5, R6, 0x8, R3 ;  /* 0x0000000806057824 */ /* 0x000fc800078e0203 */
[----:B------:R-:W0:Y:S02]  /*11da0*/  SYNCS.PHASECHK.TRANS64.TRYWAIT P0, [R5+URZ], R2 ;  /* 0x00000002050075a7 */ /* 0x000e24000800017f */
[----:B0-----:R-:W-:Y:S05]  /*11db0*/  @!P0 BRA `(.L_x_567) ;  /* 0x0000000000f88947 */ /* 0x001fea0003800000 */
.L_x_578:
[----:B------:R-:W-:-:S05]  /*11dc0*/  VIADD R6, R6, 0x1 ;  /* 0x0000000106067836 */ /* 0x000fca0000000000 */
[----:B------:R-:W-:-:S04]  /*11dd0*/  ISETP.NE.AND P0, PT, R6, 0x4, PT ;  /* 0x000000040600780c */ /* 0x000fc80003f05270 */
[----:B0-----:R-:W-:Y:S02]  /*11de0*/  SEL R5, RZ, 0x1, P0 ;  /* 0x00000001ff057807 */ /* 0x001fe40000000000 */
[----:B------:R-:W-:Y:S02]  /*11df0*/  SEL R6, R6, RZ, P0 ;  /* 0x000000ff06067207 */ /* 0x000fe40000000000 */
[----:B------:R-:W-:-:S03]  /*11e00*/  LOP3.LUT R5, R0, R5, RZ, 0x3c, !PT ;  /* 0x0000000500057212 */ /* 0x000fc600078e3cff */
[----:B------:R-:W-:Y:S01]  /*11e10*/  IMAD R7, R6, 0x8, R3 ;  /* 0x0000000806077824 */ /* 0x000fe200078e0203 */
[----:B------:R-:W-:-:S04]  /*11e20*/  SHF.L.U32 R0, R5, 0x1f, RZ ;  /* 0x0000001f05007819 */ /* 0x000fc800000006ff */
[----:B------:R-:W0:Y:S02]  /*11e30*/  SYNCS.PHASECHK.TRANS64.TRYWAIT P0, [R7+URZ], R0 ;  /* 0x00000000070075a7 */ /* 0x000e24000800017f */
[----:B0-----:R-:W-:Y:S05]  /*11e40*/  @!P0 BRA `(.L_x_568) ;  /* 0x0000000000e88947 */ /* 0x001fea0003800000 */
.L_x_579:
[----:B0-----:R-:W-:-:S05]  /*11e50*/  VIADD R0, R6, 0x1 ;  /* 0x0000000106007836 */ /* 0x001fca0000000000 */
[----:B------:R-:W-:-:S04]  /*11e60*/  ISETP.NE.AND P0, PT, R0, 0x4, PT ;  /* 0x000000040000780c */ /* 0x000fc80003f05270 */
[----:B------:R-:W-:Y:S02]  /*11e70*/  SEL R2, RZ, 0x1, P0 ;  /* 0x00000001ff027807 */ /* 0x000fe40000000000 */
[----:B------:R-:W-:Y:S02]  /*11e80*/  SEL R4, R0, RZ, P0 ;  /* 0x000000ff00047207 */ /* 0x000fe40000000000 */
[----:B------:R-:W-:-:S03]  /*11e90*/  LOP3.LUT R5, R5, R2, RZ, 0x3c, !PT ;  /* 0x0000000205057212 */ /* 0x000fc600078e3cff */
[----:B------:R-:W-:Y:S01]  /*11ea0*/  IMAD R7, R4, 0x8, R3 ;  /* 0x0000000804077824 */ /* 0x000fe200078e0203 */
[----:B------:R-:W-:-:S04]  /*11eb0*/  SHF.L.U32 R0, R5, 0x1f, RZ ;  /* 0x0000001f05007819 */ /* 0x000fc800000006ff */
[----:B------:R-:W0:Y:S02]  /*11ec0*/  SYNCS.PHASECHK.TRANS64.TRYWAIT P0, [R7+URZ], R0 ;  /* 0x00000000070075a7 */ /* 0x000e24000800017f */
[----:B0-----:R-:W-:Y:S05]  /*11ed0*/  @!P0 BRA `(.L_x_569) ;  /* 0x0000000000d88947 */ /* 0x001fea0003800000 */
.L_x_580:
[----:B0-----:R-:W-:-:S05]  /*11ee0*/  VIADD R0, R4, 0x1 ;  /* 0x0000000104007836 */ /* 0x001fca0000000000 */
[----:B------:R-:W-:-:S04]  /*11ef0*/  ISETP.NE.AND P0, PT, R0, 0x4, PT ;  /* 0x000000040000780c */ /* 0x000fc80003f05270 */
[----:B------:R-:W-:Y:S02]  /*11f00*/  SEL R2, RZ, 0x1, P0 ;  /* 0x00000001ff027807 */ /* 0x000fe40000000000 */
[----:B------:R-:W-:Y:S02]  /*11f10*/  SEL R0, R0, RZ, P0 ;  /* 0x000000ff00007207 */ /* 0x000fe40000000000 */
[----:B------:R-:W-:-:S03]  /*11f20*/  LOP3.LUT R2, R5, R2, RZ, 0x3c, !PT ;  /* 0x0000000205027212 */ /* 0x000fc600078e3cff */
[----:B------:R-:W-:Y:S01]  /*11f30*/  IMAD R3, R0, 0x8, R3 ;  /* 0x0000000800037824 */ /* 0x000fe200078e0203 */
[----:B------:R-:W-:-:S07]  /*11f40*/  SHF.L.U32 R0, R2, 0x1f, RZ ;  /* 0x0000001f02007819 */ /* 0x000fce00000006ff */
.L_x_570:
[----:B0-----:R0:W1:Y:S02]  /*11f50*/  SYNCS.PHASECHK.TRANS64.TRYWAIT P0, [R3+URZ], R0 ;  /* 0x00000000030075a7 */ /* 0x001064000800017f */
[----:B-1----:R-:W-:Y:S05]  /*11f60*/  @!P0 NANOSLEEP.SYNCS 0x989680 ;  /* 0x009896800000895d */ /* 0x002fea0003900000 */
[----:B------:R-:W1:Y:S02]  /*11f70*/  @!P0 SYNCS.PHASECHK.TRANS64 P0, [R3+URZ], R0 ;  /* 0x00000000030085a7 */ /* 0x000e64000800007f */
[----:B-1----:R-:W-:Y:S05]  /*11f80*/  @!P0 BRA `(.L_x_570) ;  /* 0xfffffffc00f08947 */ /* 0x002fea000383ffff */
.L_x_565:
[----:B------:R-:W-:Y:S05]  /*11f90*/  BSYNC B0 ;  /* 0x0000000000007941 */ /* 0x000fea0003800000 */
.L_x_564:
[----:B------:R-:W-:Y:S05]  /*11fa0*/  EXIT ;  /* 0x000000000000794d */ /* 0x000fea0003800000 */
.L_x_17:
[----:B-1----:R1:W3:Y:S02]  /*11fb0*/  SYNCS.PHASECHK.TRANS64.TRYWAIT P1, [R3+URZ], R2 ;  /* 0x00000002030075a7 */ /* 0x0022e4000802017f */
[----:B---3--:R-:W-:Y:S05]  /*11fc0*/  @!P1 NANOSLEEP.SYNCS 0x989680 ;  /* 0x009896800000995d */ /* 0x008fea0003900000 */
[----:B------:R-:W3:Y:S02]  /*11fd0*/  @!P1 SYNCS.PHASECHK.TRANS64 P1, [R3+URZ], R2 ;  /* 0x00000002030095a7 */ /* 0x000ee4000802007f */
[----:B---3--:R-:W-:Y:S05]  /*11fe0*/  @!P1 BRA `(.L_x_17) ;  /* 0xfffffffc00f09947 */ /* 0x008fea000383ffff */
[----:B------:R-:W-:Y:S05]  /*11ff0*/  BRA `(.L_x_16) ;  /* 0xfffffef4001c7947 */ /* 0x000fea000383ffff */
.L_x_22:
[----:B-1----:R1:W3:Y:S02]  /*12000*/  SYNCS.PHASECHK.TRANS64.TRYWAIT P1, [R4+URZ], R5 ;  /* 0x00000005040075a7 */ /* 0x0022e4000802017f */
[----:B---3--:R-:W-:Y:S05]  /*12010*/  @!P1 NANOSLEEP.SYNCS 0x989680 ;  /* 0x009896800000995d */ /* 0x008fea0003900000 */
[----:B------:R-:W3:Y:S02]  /*12020*/  @!P1 SYNCS.PHASECHK.TRANS64 P1, [R4+URZ], R5 ;  /* 0x00000005040095a7 */ /* 0x000ee4000802007f */
[----:B---3--:R-:W-:Y:S05]  /*12030*/  @!P1 BRA `(.L_x_22) ;  /* 0xfffffffc00f09947 */ /* 0x008fea000383ffff */
[----:B------:R-:W-:Y:S05]  /*12040*/  BRA `(.L_x_21) ;  /* 0xfffffef800c07947 */ /* 0x000fea000383ffff */
.L_x_551:
[----:B------:R-:W-:Y:S01]  /*12050*/  BSSY B1, `(.L_x_571) ;  /* 0x0000006000017945 */ /* 0x000fe20003800000 */
[----:B------:R-:W-:-:S07]  /*12060*/  IMAD.MOV.U32 R15, RZ, RZ, -0x1 ;  /* 0xffffffffff0f7424 */ /* 0x000fce00078e00ff */
[----:B------:R-:W-:Y:S05]  /*12070*/  WARPSYNC.COLLECTIVE R15, `(.L_x_572) ;  /* 0x000000000f0c7348 */ /* 0x000fea0003c00000 */
[----:B------:R-:W-:Y:S02]  /*12080*/  ELECT P6, UR62, PT ;  /* 0x00000000003e782f */ /* 0x000fe400038c0000 */
[----:B------:R-:W-:Y:S01]  /*12090*/  MOV R14, UR62 ;  /* 0x0000003e000e7c02 */ /* 0x000fe20008000f00 */
[----:B------:R-:W-:Y:S10]  /*120a0*/  ENDCOLLECTIVE ;  /* 0x000000000000791b */ /* 0x000ff40003800000 */
.L_x_572:
[----:B------:R-:W-:Y:S05]  /*120b0*/  BSYNC B1 ;  /* 0x0000000000017941 */ /* 0x000fea0003800000 */
.L_x_571:
[----:B------:R-:W-:Y:S05]  /*120c0*/  BRA `(.L_x_573) ;  /* 0xfffffff000207947 */ /* 0x000fea000383ffff */
.L_x_554:
[----:B0-----:R0:W1:Y:S02]  /*120d0*/  SYNCS.PHASECHK.TRANS64.TRYWAIT P1, [R10+URZ+0x20], R5 ;  /* 0x000020050a0075a7 */ /* 0x001064000802017f */
[----:B-1----:R-:W-:Y:S05]  /*120e0*/  @!P1 NANOSLEEP.SYNCS 0x989680 ;  /* 0x009896800000995d */ /* 0x002fea0003900000 */
[----:B------:R-:W1:Y:S02]  /*120f0*/  @!P1 SYNCS.PHASECHK.TRANS64 P1, [R10+URZ+0x20], R5 ;  /* 0x000020050a0095a7 */ /* 0x000e64000802007f */
[----:B-1----:R-:W-:Y:S05]  /*12100*/  @!P1 BRA `(.L_x_554) ;  /* 0xfffffffc00f09947 */ /* 0x002fea000383ffff */
[----:B------:R-:W-:Y:S05]  /*12110*/  BRA `(.L_x_574) ;  /* 0xfffffff000547947 */ /* 0x000fea000383ffff */
.L_x_563:
[----:B------:R-:W-:Y:S01]  /*12120*/  BSSY B0, `(.L_x_575) ;  /* 0x0000006000007945 */ /* 0x000fe20003800000 */
[----:B------:R-:W-:-:S07]  /*12130*/  IMAD.MOV.U32 R15, RZ, RZ, -0x1 ;  /* 0xffffffffff0f7424 */ /* 0x000fce00078e00ff */
[----:B------:R-:W-:Y:S05]  /*12140*/  WARPSYNC.COLLECTIVE R15, `(.L_x_576) ;  /* 0x000000000f0c7348 */ /* 0x000fea0003c00000 */
[----:B------:R-:W-:Y:S02]  /*12150*/  ELECT P6, UR62, PT ;  /* 0x00000000003e782f */ /* 0x000fe400038c0000 */
[----:B------:R-:W-:Y:S01]  /*12160*/  MOV R14, UR62 ;  /* 0x0000003e000e7c02 */ /* 0x000fe20008000f00 */
[----:B------:R-:W-:Y:S10]  /*12170*/  ENDCOLLECTIVE ;  /* 0x000000000000791b */ /* 0x000ff40003800000 */
.L_x_576:
[----:B------:R-:W-:Y:S05]  /*12180*/  BSYNC B0 ;  /* 0x0000000000007941 */ /* 0x000fea0003800000 */
.L_x_575:
[----:B------:R-:W-:Y:S05]  /*12190*/  BRA `(.L_x_577) ;  /* 0xfffffff800cc7947 */ /* 0x000fea000383ffff */
.L_x_567:
[----:B0-----:R0:W1:Y:S02]  /*121a0*/  SYNCS.PHASECHK.TRANS64.TRYWAIT P0, [R5+URZ], R2 ;  /* 0x00000002050075a7 */ /* 0x001064000800017f */
[----:B-1----:R-:W-:Y:S05]  /*121b0*/  @!P0 NANOSLEEP.SYNCS 0x989680 ;  /* 0x009896800000895d */ /* 0x002fea0003900000 */
[----:B------:R-:W1:Y:S02]  /*121c0*/  @!P0 SYNCS.PHASECHK.TRANS64 P0, [R5+URZ], R2 ;  /* 0x00000002050085a7 */ /* 0x000e64000800007f */
[----:B-1----:R-:W-:Y:S05]  /*121d0*/  @!P0 BRA `(.L_x_567) ;  /* 0xfffffffc00f08947 */ /* 0x002fea000383ffff */
[----:B------:R-:W-:Y:S05]  /*121e0*/  BRA `(.L_x_578) ;  /* 0xfffffff800f47947 */ /* 0x000fea000383ffff */
.L_x_568:
[----:B0-----:R0:W1:Y:S02]  /*121f0*/  SYNCS.PHASECHK.TRANS64.TRYWAIT P0, [R7+URZ], R0 ;  /* 0x00000000070075a7 */ /* 0x001064000800017f */
[----:B-1----:R-:W-:Y:S05]  /*12200*/  @!P0 NANOSLEEP.SYNCS 0x989680 ;  /* 0x009896800000895d */ /* 0x002fea0003900000 */
[----:B------:R-:W1:Y:S02]  /*12210*/  @!P0 SYNCS.PHASECHK.TRANS64 P0, [R7+URZ], R0 ;  /* 0x00000000070085a7 */ /* 0x000e64000800007f */
[----:B-1----:R-:W-:Y:S05]  /*12220*/  @!P0 BRA `(.L_x_568) ;  /* 0xfffffffc00f08947 */ /* 0x002fea000383ffff */
[----:B------:R-:W-:Y:S05]  /*12230*/  BRA `(.L_x_579) ;  /* 0xfffffffc00047947 */ /* 0x000fea000383ffff */
.L_x_569:
[----:B0-----:R0:W1:Y:S02]  /*12240*/  SYNCS.PHASECHK.TRANS64.TRYWAIT P0, [R7+URZ], R0 ;  /* 0x00000000070075a7 */ /* 0x001064000800017f */
[----:B-1----:R-:W-:Y:S05]  /*12250*/  @!P0 NANOSLEEP.SYNCS 0x989680 ;  /* 0x009896800000895d */ /* 0x002fea0003900000 */
[----:B------:R-:W1:Y:S02]  /*12260*/  @!P0 SYNCS.PHASECHK.TRANS64 P0, [R7+URZ], R0 ;  /* 0x00000000070085a7 */ /* 0x000e64000800007f */
[----:B-1----:R-:W-:Y:S05]  /*12270*/  @!P0 BRA `(.L_x_569) ;  /* 0xfffffffc00f08947 */ /* 0x002fea000383ffff */
[----:B------:R-:W-:Y:S05]  /*12280*/  BRA `(.L_x_580) ;  /* 0xfffffffc00147947 */ /* 0x000fea000383ffff */
.L_x_581:
[----:B------:R-:W-:-:S00]  /*12290*/  BRA `(.L_x_581) ;  /* 0xfffffffc00fc7947 */ /* 0x000fc0000383ffff */
[----:B------:R-:W-:-:S00]  /*122a0*/  NOP ;  /* 0x0000000000007918 */ /* 0x000fc00000000000 */
        /* <DEDUP_REMOVED lines=13> */
.L_x_582:


//--------------------- .nv.global.init           --------------------------
	.section	.nv.global.init,"aw",@progbits
.nv.global.init:
	.type		$str$22,@object
	.size		$str$22,($str$23 - $str$22)
$str$22:
        /*0000*/ 	.byte	0x6b, 0x5f, 0x74, 0x69, 0x6c, 0x65, 0x5f, 0x63, 0x6f, 0x75, 0x6e, 0x74, 0x20, 0x3e, 0x3d, 0x20
        /*0010*/ 	.byte	0x31, 0x00
	.type		$str$23,@object
	.size		$str$23,(__unnamed_1 - $str$23)
$str$23:
        /*0012*/ 	.byte	0x2f, 0x74, 0x6d, 0x70, 0x2f, 0x63, 0x75, 0x74, 0x6c, 0x61, 0x73, 0x73, 0x5f, 0x73, 0x77, 0x65
        /*0022*/ 	.byte	0x65, 0x70, 0x5f, 0x73, 0x72, 0x63, 0x2f, 0x69, 0x6e, 0x63, 0x6c, 0x75, 0x64, 0x65, 0x2f, 0x63
        /*0032*/ 	.byte	0x75, 0x74, 0x6c, 0x61, 0x73, 0x73, 0x2f, 0x67, 0x65, 0x6d, 0x6d, 0x2f, 0x63, 0x6f, 0x6c, 0x6c
        /*0042*/ 	.byte	0x65, 0x63, 0x74, 0x69, 0x76, 0x65, 0x2f, 0x73, 0x6d, 0x39, 0x30, 0x5f, 0x6d, 0x6d, 0x61, 0x5f
        /*0052*/ 	.byte	0x74, 0x6d, 0x61, 0x5f, 0x67, 0x6d, 0x6d, 0x61, 0x5f, 0x73, 0x73, 0x5f, 0x77, 0x61, 0x72, 0x70
        /*0062*/ 	.byte	0x73, 0x70, 0x65, 0x63, 0x69, 0x61, 0x6c, 0x69, 0x7a, 0x65, 0x64, 0x2e, 0x68, 0x70, 0x70, 0x00
	.type		__unnamed_1,@object
	.size		__unnamed_1,(.L_0 - __unnamed_1)
__unnamed_1:
        /* <DEDUP_REMOVED lines=173> */
        /*0b42*/ 	.byte	0x5d, 0x00
.L_0:


//--------------------- .nv.shared._ZN7cutlass13device_kernelINS_4gemm6kernel13GemmUniversalIN4cute5tupleIJiiiiEEENS1_10collective13CollectiveMmaINS1_34MainloopSm90TmaGmmaWarpSpecializedILi4ENS5_IJNS4_1CILi1EEESB_SB_EEENS1_35KernelTmaWarpSpecializedCooperativeEEENS5_IJNSA_ILi256EEESF_NSA_ILi32EEEEEEaNS5_IJlSB_lEEEaSI_NS4_8TiledMMAINS4_8MMA_AtomIJNS4_4SM904GMMA27MMA_64x256x32_S32S8S8_SS_TNEEEENS4_6LayoutINS5_IJNSA_ILi2EEESB_SB_EEENS5_IJSB_NSA_ILi0EEESS_EEEEENS5_IJNS4_10UnderscoreESV_SV_EEEEENS4_13SM90_TMA_LOADENS4_14ComposedLayoutINS4_7SwizzleILi1ELi4ELi3EEENS4_18smem_ptr_flag_bitsILi8EEENSP_INS5_IJNSA_ILi8EEESG_EEENS5_IJSG_SB_EEEEEEEvNS4_8identityESY_S18_vS19_EENS_8epilogue10collective6detail29Sm90TmaWarpSpecializedAdapterINS1C_15DefaultEpilogueIaSI_SI_NS1B_6thread17LinearCombinationIaLi1EiiLNS1G_9ScaleType4KindE0ELNS_15FloatRoundStyleE2EaEENS1_15EpilogueDefaultEEEEEvvEEEEvNT_6ParamsE --------------------------
	.section	.nv.shared._ZN7cutlass13device_kernelINS_4gemm6kernel13GemmUniversalIN4cute5tupleIJiiiiEEENS1_10collective13CollectiveMmaINS1_34MainloopSm90TmaGmmaWarpSpecializedILi4ENS5_IJNS4_1CILi1EEESB_SB_EEENS1_35KernelTmaWarpSpecializedCooperativeEEENS5_IJNSA_ILi256EEESF_NSA_ILi32EEEEEEaNS5_IJlSB_lEEEaSI_NS4_8TiledMMAINS4_8MMA_AtomIJNS4_4SM904GMMA27MMA_64x256x32_S32S8S8_SS_TNEEEENS4_6LayoutINS5_IJNSA_ILi2EEESB_SB_EEENS5_IJSB_NSA_ILi0EEESS_EEEEENS5_IJNS4_10UnderscoreESV_SV_EEEEENS4_13SM90_TMA_LOADENS4_14ComposedLayoutINS4_7SwizzleILi1ELi4ELi3EEENS4_18smem_ptr_flag_bitsILi8EEENSP_INS5_IJNSA_ILi8EEESG_EEENS5_IJSG_SB_EEEEEEEvNS4_8identityESY_S18_vS19_EENS_8epilogue10collective6detail29Sm90TmaWarpSpecializedAdapterINS1C_15DefaultEpilogueIaSI_SI_NS1B_6thread17LinearCombinationIaLi1EiiLNS1G_9ScaleType4KindE0ELNS_15FloatRoundStyleE2EaEENS1_15EpilogueDefaultEEEEEvvEEEEvNT_6ParamsE,"aw",@nobits
	.sectionflags	@""
	.align	16
	.zero		1024


//--------------------- .nv.shared.reserved.0     --------------------------
	.section	.nv.shared.reserved.0,"aw",@nobits
	.weak		__nv_reservedSMEM_offset_0_alias
	.size		__nv_reservedSMEM_offset_0_alias, 0, 0
	.other		__nv_reservedSMEM_offset_0_alias,@"STO_CUDA_RESERVED_SHARED STV_DEFAULT"
__nv_reservedSMEM_offset_0_alias:
	.zero		0


//--------------------- .nv.global                --------------------------
	.section	.nv.global,"aw",@nobits
.nv.global:
	.type		_ZN39_INTERNAL_77239de9_4_k_cu_677f4ac4_65564cute1_E,@object
	.size		_ZN39_INTERNAL_77239de9_4_k_cu_677f4ac4_65564cute1_E,(_ZN39_INTERNAL_77239de9_4_k_cu_677f4ac4_65564cuda3std3__45__cpo6cbeginE - _ZN39_INTERNAL_77239de9_4_k_cu_677f4ac4_65564cute1_E)
_ZN39_INTERNAL_77239de9_4_k_cu_677f4ac4_65564cute1_E:
	.zero		1
	.type		_ZN39_INTERNAL_77239de9_4_k_cu_677f4ac4_65564cuda3std3__45__cpo6cbeginE,@object
	.size		_ZN39_INTERNAL_77239de9_4_k_cu_677f4ac4_65564cuda3std3__45__cpo6cbeginE,(_ZN39_INTERNAL_77239de9_4_k_cu_677f4ac4_65564cuda3std3__48in_placeE - _ZN39_INTERNAL_77239de9_4_k_cu_677f4ac4_65564cuda3std3__45__cpo6cbeginE)
_ZN39_INTERNAL_77239de9_4_k_cu_677f4ac4_65564cuda3std3__45__cpo6cbeginE:
	.zero		1
	.type		_ZN39_INTERNAL_77239de9_4_k_cu_677f4ac4_65564cuda3std3__48in_placeE,@object
	.size		_ZN39_INTERNAL_77239de9_4_k_cu_677f4ac4_65564cuda3std3__48in_placeE,(_ZN39_INTERNAL_77239de9_4_k_cu_677f4ac4_65564cuda3std6ranges3__45__cpo9iter_moveE - _ZN39_INTERNAL_77239de9_4_k_cu_677f4ac4_65564cuda3std3__48in_placeE)
_ZN39_INTERNAL_77239de9_4_k_cu_677f4ac4_65564cuda3std3__48in_placeE:
	.zero		1
	.type		_ZN39_INTERNAL_77239de9_4_k_cu_677f4ac4_65564cuda3std6ranges3__45__cpo9iter_moveE,@object
	.size		_ZN39_INTERNAL_77239de9_4_k_cu_677f4ac4_65564cuda3std6ranges3__45__cpo9iter_moveE,(_ZN39_INTERNAL_77239de9_4_k_cu_677f4ac4_65564cuda3std3__45__cpo5beginE - _ZN39_INTERNAL_77239de9_4_k_cu_677f4ac4_65564cuda3std6ranges3__45__cpo9iter_moveE)
_ZN39_INTERNAL_77239de9_4_k_cu_677f4ac4_65564cuda3std6ranges3__45__cpo9iter_moveE:
	.zero		1
	.type		_ZN39_INTERNAL_77239de9_4_k_cu_677f4ac4_65564cuda3std3__45__cpo5beginE,@object
	.size		_ZN39_INTERNAL_77239de9_4_k_cu_677f4ac4_65564cuda3std3__45__cpo5beginE,(_ZN39_INTERNAL_77239de9_4_k_cu_677f4ac4_65564cuda3std3__441_GLOBAL__N__77239de9_4_k_cu_677f4ac4_65566ignoreE - _ZN39_INTERNAL_77239de9_4_k_cu_677f4ac4_65564cuda3std3__45__cpo5beginE)
_ZN39_INTERNAL_77239de9_4_k_cu_677f4ac4_65564cuda3std3__45__cpo5beginE:
	.zero		1
	.type		_ZN39_INTERNAL_77239de9_4_k_cu_677f4ac4_65564cuda3std3__441_GLOBAL__N__77239de9_4_k_cu_677f4ac4_65566ignoreE,@object
	.size		_ZN39_INTERNAL_77239de9_4_k_cu_677f4ac4_65564cuda3std3__441_GLOBAL__N__77239de9_4_k_cu_677f4ac4_65566ignoreE,(_ZN39_INTERNAL_77239de9_4_k_cu_677f4ac4_65564cute7productE - _ZN39_INTERNAL_77239de9_4_k_cu_677f4ac4_65564cuda3std3__441_GLOBAL__N__77239de9_4_k_cu_677f4ac4_65566ignoreE)
_ZN39_INTERNAL_77239de9_4_k_cu_677f4ac4_65564cuda3std3__441_GLOBAL__N__77239de9_4_k_cu_677f4ac4_65566ignoreE:
	.zero		1
	.type		_ZN39_INTERNAL_77239de9_4_k_cu_677f4ac4_65564cute7productE,@object
	.size		_ZN39_INTERNAL_77239de9_4_k_cu_677f4ac4_65564cute7productE,(_ZN39_INTERNAL_77239de9_4_k_cu_677f4ac4_65564cuda3std3__45__cpo3endE - _ZN39_INTERNAL_77239de9_4_k_cu_677f4ac4_65564cute7productE)
_ZN39_INTERNAL_77239de9_4_k_cu_677f4ac4_65564cute7productE:
	.zero		1
	.type		_ZN39_INTERNAL_77239de9_4_k_cu_677f4ac4_65564cuda3std3__45__cpo3endE,@object
	.size		_ZN39_INTERNAL_77239de9_4_k_cu_677f4ac4_65564cuda3std3__45__cpo3endE,(_ZN39_INTERNAL_77239de9_4_k_cu_677f4ac4_65564cuda3std3__419piecewise_constructE - _ZN39_INTERNAL_77239de9_4_k_cu_677f4ac4_65564cuda3std3__45__cpo3endE)
_ZN39_INTERNAL_77239de9_4_k_cu_677f4ac4_65564cuda3std3__45__cpo3endE:
	.zero		1
	.type		_ZN39_INTERNAL_77239de9_4_k_cu_677f4ac4_65564cuda3std3__419piecewise_constructE,@object
	.size		_ZN39_INTERNAL_77239de9_4_k_cu_677f4ac4_65564cuda3std3__419piecewise_constructE,(_ZN39_INTERNAL_77239de9_4_k_cu_677f4ac4_65564cuda3std3__45__cpo4cendE - _ZN39_INTERNAL_77239de9_4_k_cu_677f4ac4_65564cuda3std3__419piecewise_constructE)
_ZN39_INTERNAL_77239de9_4_k_cu_677f4ac4_65564cuda3std3__419piecewise_constructE:
	.zero		1
	.type		_ZN39_INTERNAL_77239de9_4_k_cu_677f4ac4_65564cuda3std3__45__cpo4cendE,@object
	.size		_ZN39_INTERNAL_77239de9_4_k_cu_677f4ac4_65564cuda3std3__45__cpo4cendE,(_ZN39_INTERNAL_77239de9_4_k_cu_677f4ac4_65564cuda3std6ranges3__45__cpo4swapE - _ZN39_INTERNAL_77239de9_4_k_cu_677f4ac4_65564cuda3std3__45__cpo4cendE)
_ZN39_INTERNAL_77239de9_4_k_cu_677f4ac4_65564cuda3std3__45__cpo4cendE:
	.zero		1
	.type		_ZN39_INTERNAL_77239de9_4_k_cu_677f4ac4_65564cuda3std6ranges3__45__cpo4swapE,@object
	.size		_ZN39_INTERNAL_77239de9_4_k_cu_677f4ac4_65564cuda3std6ranges3__45__cpo4swapE,(.L_8 - _ZN39_INTERNAL_77239de9_4_k_cu_677f4ac4_65564cuda3std6ranges3__45__cpo4swapE)
_ZN39_INTERNAL_77239de9_4_k_cu_677f4ac4_65564cuda3std6ranges3__45__cpo4swapE:
	.zero		1
.L_8:


//--------------------- .nv.constant0._ZN7cutlass13device_kernelINS_4gemm6kernel13GemmUniversalIN4cute5tupleIJiiiiEEENS1_10collective13CollectiveMmaINS1_34MainloopSm90TmaGmmaWarpSpecializedILi4ENS5_IJNS4_1CILi1EEESB_SB_EEENS1_35KernelTmaWarpSpecializedCooperativeEEENS5_IJNSA_ILi256EEESF_NSA_ILi32EEEEEEaNS5_IJlSB_lEEEaSI_NS4_8TiledMMAINS4_8MMA_AtomIJNS4_4SM904GMMA27MMA_64x256x32_S32S8S8_SS_TNEEEENS4_6LayoutINS5_IJNSA_ILi2EEESB_SB_EEENS5_IJSB_NSA_ILi0EEESS_EEEEENS5_IJNS4_10UnderscoreESV_SV_EEEEENS4_13SM90_TMA_LOADENS4_14ComposedLayoutINS4_7SwizzleILi1ELi4ELi3EEENS4_18smem_ptr_flag_bitsILi8EEENSP_INS5_IJNSA_ILi8EEESG_EEENS5_IJSG_SB_EEEEEEEvNS4_8identityESY_S18_vS19_EENS_8epilogue10collective6detail29Sm90TmaWarpSpecializedAdapterINS1C_15DefaultEpilogueIaSI_SI_NS1B_6thread17LinearCombinationIaLi1EiiLNS1G_9ScaleType4KindE0ELNS_15FloatRoundStyleE2EaEENS1_15EpilogueDefaultEEEEEvvEEEEvNT_6ParamsE --------------------------
	.section	.nv.constant0._ZN7cutlass13device_kernelINS_4gemm6kernel13GemmUniversalIN4cute5tupleIJiiiiEEENS1_10collective13CollectiveMmaINS1_34MainloopSm90TmaGmmaWarpSpecializedILi4ENS5_IJNS4_1CILi1EEESB_SB_EEENS1_35KernelTmaWarpSpecializedCooperativeEEENS5_IJNSA_ILi256EEESF_NSA_ILi32EEEEEEaNS5_IJlSB_lEEEaSI_NS4_8TiledMMAINS4_8MMA_AtomIJNS4_4SM904GMMA27MMA_64x256x32_S32S8S8_SS_TNEEEENS4_6LayoutINS5_IJNSA_ILi2EEESB_SB_EEENS5_IJSB_NSA_ILi0EEESS_EEEEENS5_IJNS4_10UnderscoreESV_SV_EEEEENS4_13SM90_TMA_LOADENS4_14ComposedLayoutINS4_7SwizzleILi1ELi4ELi3EEENS4_18smem_ptr_flag_bitsILi8EEENSP_INS5_IJNSA_ILi8EEESG_EEENS5_IJSG_SB_EEEEEEEvNS4_8identityESY_S18_vS19_EENS_8epilogue10collective6detail29Sm90TmaWarpSpecializedAdapterINS1C_15DefaultEpilogueIaSI_SI_NS1B_6thread17LinearCombinationIaLi1EiiLNS1G_9ScaleType4KindE0ELNS_15FloatRoundStyleE2EaEENS1_15EpilogueDefaultEEEEEvvEEEEvNT_6ParamsE,"a",@progbits
	.sectionflags	@""
	.align	4
.nv.constant0._ZN7cutlass13device_kernelINS_4gemm6kernel13GemmUniversalIN4cute5tupleIJiiiiEEENS1_10collective13CollectiveMmaINS1_34MainloopSm90TmaGmmaWarpSpecializedILi4ENS5_IJNS4_1CILi1EEESB_SB_EEENS1_35KernelTmaWarpSpecializedCooperativeEEENS5_IJNSA_ILi256EEESF_NSA_ILi32EEEEEEaNS5_IJlSB_lEEEaSI_NS4_8TiledMMAINS4_8MMA_AtomIJNS4_4SM904GMMA27MMA_64x256x32_S32S8S8_SS_TNEEEENS4_6LayoutINS5_IJNSA_ILi2EEESB_SB_EEENS5_IJSB_NSA_ILi0EEESS_EEEEENS5_IJNS4_10UnderscoreESV_SV_EEEEENS4_13SM90_TMA_LOADENS4_14ComposedLayoutINS4_7SwizzleILi1ELi4ELi3EEENS4_18smem_ptr_flag_bitsILi8EEENSP_INS5_IJNSA_ILi8EEESG_EEENS5_IJSG_SB_EEEEEEEvNS4_8identityESY_S18_vS19_EENS_8epilogue10collective6detail29Sm90TmaWarpSpecializedAdapterINS1C_15DefaultEpilogueIaSI_SI_NS1B_6thread17LinearCombinationIaLi1EiiLNS1G_9ScaleType4KindE0ELNS_15FloatRoundStyleE2EaEENS1_15EpilogueDefaultEEEEEvvEEEEvNT_6ParamsE:
	.zero		1664


//--------------------- SYMBOLS --------------------------

	.type		.nv.reservedSmem.offset0,@object
	.size		.nv.reservedSmem.offset0,0x4
	.type		__assertfail,@function
